//
// Generated by NVIDIA NVVM Compiler
//
// Compiler Build ID: CL-36424714
// Cuda compilation tools, release 13.0, V13.0.88
// Based on NVVM 20.0.0
//

.version 9.0
.target sm_100
.address_size 64

	// .globl	_Z13init_particleP14ParticleSystem
.extern .func  (.param .b64 func_retval0) malloc
(
	.param .b64 malloc_param_0
)
;
.global .align 4 .b8 target_pos_shared[12];

.visible .entry _Z13init_particleP14ParticleSystem(
	.param .u64 .ptr .align 1 _Z13init_particleP14ParticleSystem_param_0
)
{
	.local .align 4 .b8 	__local_depot0[24];
	.reg .b64 	%SP;
	.reg .b64 	%SPL;
	.reg .pred 	%p<30>;
	.reg .b32 	%r<96>;
	.reg .b32 	%f<205>;
	.reg .b64 	%rd<115>;

	mov.u64 	%SPL, __local_depot0;
	ld.param.u64 	%rd47, [_Z13init_particleP14ParticleSystem_param_0];
	cvta.to.global.u64 	%rd48, %rd47;
	add.u64 	%rd1, %SPL, 0;
	add.u64 	%rd2, %SPL, 12;
	mov.u32 	%r48, %ctaid.x;
	ld.global.u32 	%r1, [%rd48+36];
	ld.global.u64 	%rd51, [%rd48];
	mul.wide.u32 	%rd52, %r48, 56;
	add.s64 	%rd3, %rd51, %rd52;
	mul.wide.u32 	%rd53, %r48, -83941;
	cvt.rn.f32.u32 	%f31, %r48;
	fma.rn.f32 	%f1, %f31, 0f30000000, 0fBF800000;
	st.local.f32 	[%rd1+4], %f1;
	shr.u64 	%rd54, %rd53, 32;
	and.b64  	%rd55, %rd53, 4294967295;
	mad.lo.s64 	%rd104, %rd55, 4294883355, %rd54;
	cvt.u32.u64 	%r49, %rd53;
	cvt.u32.u64 	%r50, %rd54;
	xor.b32  	%r51, %r50, %r49;
	cvt.rn.f32.u32 	%f32, %r51;
	fma.rn.f32 	%f2, %f32, 0f30000000, 0fBF800000;
	add.s64 	%rd108, %rd1, 8;
	st.local.f32 	[%rd1+8], %f2;
	setp.lt.s32 	%p1, %r1, 1;
	@%p1 bra 	$L__BB0_9;
	and.b32  	%r2, %r1, 3;
	setp.lt.u32 	%p2, %r1, 4;
	mov.b32 	%r82, 0;
	@%p2 bra 	$L__BB0_4;
	and.b32  	%r82, %r1, 2147483644;
	neg.s32 	%r80, %r82;
	add.s64 	%rd98, %rd2, 16;
$L__BB0_3:
	.pragma "nounroll";
	shr.u64 	%rd57, %rd104, 32;
	and.b64  	%rd58, %rd104, 4294967295;
	mad.lo.s64 	%rd59, %rd58, 4294883355, %rd57;
	cvt.u32.u64 	%r53, %rd104;
	cvt.u32.u64 	%r54, %rd57;
	xor.b32  	%r55, %r54, %r53;
	cvt.rn.f32.u32 	%f33, %r55;
	fma.rn.f32 	%f34, %f33, 0f30800000, 0fC0000000;
	st.local.f32 	[%rd98+-12], %f34;
	shr.u64 	%rd60, %rd59, 32;
	and.b64  	%rd61, %rd59, 4294967295;
	mad.lo.s64 	%rd62, %rd61, 4294883355, %rd60;
	cvt.u32.u64 	%r56, %rd59;
	cvt.u32.u64 	%r57, %rd60;
	xor.b32  	%r58, %r57, %r56;
	cvt.rn.f32.u32 	%f35, %r58;
	fma.rn.f32 	%f36, %f35, 0f30800000, 0fC0000000;
	st.local.f32 	[%rd98+-8], %f36;
	shr.u64 	%rd63, %rd62, 32;
	and.b64  	%rd64, %rd62, 4294967295;
	mad.lo.s64 	%rd65, %rd64, 4294883355, %rd63;
	cvt.u32.u64 	%r59, %rd62;
	cvt.u32.u64 	%r60, %rd63;
	xor.b32  	%r61, %r60, %r59;
	cvt.rn.f32.u32 	%f37, %r61;
	fma.rn.f32 	%f38, %f37, 0f30800000, 0fC0000000;
	st.local.f32 	[%rd98+-4], %f38;
	shr.u64 	%rd66, %rd65, 32;
	and.b64  	%rd67, %rd65, 4294967295;
	mad.lo.s64 	%rd104, %rd67, 4294883355, %rd66;
	cvt.u32.u64 	%r62, %rd65;
	cvt.u32.u64 	%r63, %rd66;
	xor.b32  	%r64, %r63, %r62;
	cvt.rn.f32.u32 	%f39, %r64;
	fma.rn.f32 	%f40, %f39, 0f30800000, 0fC0000000;
	st.local.f32 	[%rd98], %f40;
	add.s32 	%r80, %r80, 4;
	add.s64 	%rd98, %rd98, 16;
	setp.ne.s32 	%p3, %r80, 0;
	@%p3 bra 	$L__BB0_3;
$L__BB0_4:
	setp.eq.s32 	%p4, %r2, 0;
	@%p4 bra 	$L__BB0_9;
	setp.eq.s32 	%p5, %r2, 1;
	@%p5 bra 	$L__BB0_7;
	shr.u64 	%rd69, %rd104, 32;
	and.b64  	%rd70, %rd104, 4294967295;
	mad.lo.s64 	%rd71, %rd70, 4294883355, %rd69;
	cvt.u32.u64 	%r65, %rd104;
	cvt.u32.u64 	%r66, %rd69;
	xor.b32  	%r67, %r66, %r65;
	cvt.rn.f32.u32 	%f41, %r67;
	fma.rn.f32 	%f42, %f41, 0f30800000, 0fC0000000;
	mul.wide.u32 	%rd72, %r82, 4;
	add.s64 	%rd73, %rd2, %rd72;
	st.local.f32 	[%rd73+4], %f42;
	shr.u64 	%rd74, %rd71, 32;
	and.b64  	%rd75, %rd71, 4294967295;
	mad.lo.s64 	%rd104, %rd75, 4294883355, %rd74;
	cvt.u32.u64 	%r68, %rd71;
	cvt.u32.u64 	%r69, %rd74;
	xor.b32  	%r70, %r69, %r68;
	cvt.rn.f32.u32 	%f43, %r70;
	fma.rn.f32 	%f44, %f43, 0f30800000, 0fC0000000;
	st.local.f32 	[%rd73+8], %f44;
	add.s32 	%r82, %r82, 2;
$L__BB0_7:
	and.b32  	%r71, %r1, 1;
	setp.eq.b32 	%p6, %r71, 1;
	not.pred 	%p7, %p6;
	@%p7 bra 	$L__BB0_9;
	shr.u64 	%rd76, %rd104, 32;
	and.b64  	%rd77, %rd104, 4294967295;
	mad.lo.s64 	%rd16, %rd77, 4294883355, %rd76;
	cvt.u32.u64 	%r72, %rd104;
	cvt.u32.u64 	%r73, %rd76;
	xor.b32  	%r74, %r73, %r72;
	cvt.rn.f32.u32 	%f45, %r74;
	fma.rn.f32 	%f46, %f45, 0f30800000, 0fC0000000;
	mul.wide.u32 	%rd78, %r82, 4;
	add.s64 	%rd79, %rd2, %rd78;
	st.local.f32 	[%rd79+4], %f46;
	mov.u64 	%rd104, %rd16;
$L__BB0_9:
	setp.lt.s32 	%p8, %r1, 1;
	mov.b32 	%r75, %f1;
	st.v2.u32 	[%rd3], {%r1, %r75};
	ld.local.f32 	%f48, [%rd2+4];
	ld.local.f32 	%f49, [%rd2+8];
	mov.b32 	%r76, %f2;
	st.v2.u32 	[%rd3+8], {%r76, %r1};
	st.v2.f32 	[%rd3+16], {%f48, %f49};
	st.v2.u32 	[%rd3+24], {%r1, %r75};
	st.f32 	[%rd3+32], %f2;
	mul.wide.s32 	%rd80, %r1, 4;
	{ // callseq 0, 0
	.param .b64 param0;
	st.param.b64 	[param0], %rd80;
	.param .b64 retval0;
	call.uni (retval0), 
	malloc, 
	(
	param0
	);
	ld.param.b64 	%rd81, [retval0];
	} // callseq 0
	mov.f32 	%f193, 0f00000000;
	@%p8 bra 	$L__BB0_28;
	and.b32  	%r10, %r1, 3;
	setp.lt.u32 	%p9, %r1, 4;
	mov.b32 	%r83, 0;
	@%p9 bra 	$L__BB0_13;
	and.b32  	%r83, %r1, 2147483644;
	neg.s32 	%r85, %r83;
	mov.u64 	%rd83, target_pos_shared;
	add.s64 	%rd110, %rd83, 8;
	add.s64 	%rd109, %rd81, 8;
$L__BB0_12:
	ld.local.f32 	%f50, [%rd108+-4];
	ld.global.f32 	%f51, [%rd110+-4];
	sub.f32 	%f52, %f50, %f51;
	st.f32 	[%rd109+-8], %f52;
	ld.local.f32 	%f53, [%rd108];
	ld.global.f32 	%f54, [%rd110];
	sub.f32 	%f55, %f53, %f54;
	st.f32 	[%rd109+-4], %f55;
	ld.local.f32 	%f56, [%rd108+4];
	ld.global.f32 	%f57, [%rd110+4];
	sub.f32 	%f58, %f56, %f57;
	st.f32 	[%rd109], %f58;
	ld.local.f32 	%f59, [%rd108+8];
	ld.global.f32 	%f60, [%rd110+8];
	sub.f32 	%f61, %f59, %f60;
	st.f32 	[%rd109+4], %f61;
	add.s32 	%r85, %r85, 4;
	add.s64 	%rd110, %rd110, 16;
	add.s64 	%rd109, %rd109, 16;
	add.s64 	%rd108, %rd108, 16;
	setp.eq.s32 	%p10, %r85, 0;
	@%p10 bra 	$L__BB0_13;
	bra.uni 	$L__BB0_12;
$L__BB0_13:
	setp.eq.s32 	%p11, %r10, 0;
	@%p11 bra 	$L__BB0_16;
	mul.wide.u32 	%rd84, %r83, 4;
	add.s64 	%rd85, %rd84, 4;
	add.s64 	%rd107, %rd1, %rd85;
	add.s64 	%rd106, %rd81, %rd84;
	mov.u64 	%rd86, target_pos_shared;
	add.s64 	%rd105, %rd86, %rd85;
	neg.s32 	%r84, %r10;
$L__BB0_15:
	.pragma "nounroll";
	ld.local.f32 	%f62, [%rd107];
	ld.global.f32 	%f63, [%rd105];
	sub.f32 	%f64, %f62, %f63;
	st.f32 	[%rd106], %f64;
	add.s64 	%rd107, %rd107, 4;
	add.s64 	%rd106, %rd106, 4;
	add.s64 	%rd105, %rd105, 4;
	add.s32 	%r84, %r84, 1;
	setp.ne.s32 	%p12, %r84, 0;
	@%p12 bra 	$L__BB0_15;
$L__BB0_16:
	and.b32  	%r17, %r1, 15;
	setp.lt.u32 	%p13, %r1, 16;
	mov.b32 	%r86, 0;
	mov.f32 	%f193, 0f00000000;
	@%p13 bra 	$L__BB0_19;
	and.b32  	%r86, %r1, 2147483632;
	neg.s32 	%r90, %r86;
	add.s64 	%rd112, %rd81, 32;
	mov.f32 	%f193, 0f00000000;
$L__BB0_18:
	.pragma "nounroll";
	ld.f32 	%f68, [%rd112+-32];
	fma.rn.f32 	%f69, %f68, %f68, %f193;
	ld.f32 	%f70, [%rd112+-28];
	fma.rn.f32 	%f71, %f70, %f70, %f69;
	ld.f32 	%f72, [%rd112+-24];
	fma.rn.f32 	%f73, %f72, %f72, %f71;
	ld.f32 	%f74, [%rd112+-20];
	fma.rn.f32 	%f75, %f74, %f74, %f73;
	ld.f32 	%f76, [%rd112+-16];
	fma.rn.f32 	%f77, %f76, %f76, %f75;
	ld.f32 	%f78, [%rd112+-12];
	fma.rn.f32 	%f79, %f78, %f78, %f77;
	ld.f32 	%f80, [%rd112+-8];
	fma.rn.f32 	%f81, %f80, %f80, %f79;
	ld.f32 	%f82, [%rd112+-4];
	fma.rn.f32 	%f83, %f82, %f82, %f81;
	ld.f32 	%f84, [%rd112];
	fma.rn.f32 	%f85, %f84, %f84, %f83;
	ld.f32 	%f86, [%rd112+4];
	fma.rn.f32 	%f87, %f86, %f86, %f85;
	ld.f32 	%f88, [%rd112+8];
	fma.rn.f32 	%f89, %f88, %f88, %f87;
	ld.f32 	%f90, [%rd112+12];
	fma.rn.f32 	%f91, %f90, %f90, %f89;
	ld.f32 	%f92, [%rd112+16];
	fma.rn.f32 	%f93, %f92, %f92, %f91;
	ld.f32 	%f94, [%rd112+20];
	fma.rn.f32 	%f95, %f94, %f94, %f93;
	ld.f32 	%f96, [%rd112+24];
	fma.rn.f32 	%f97, %f96, %f96, %f95;
	ld.f32 	%f98, [%rd112+28];
	fma.rn.f32 	%f193, %f98, %f98, %f97;
	add.s32 	%r90, %r90, 16;
	add.s64 	%rd112, %rd112, 64;
	setp.eq.s32 	%p14, %r90, 0;
	@%p14 bra 	$L__BB0_19;
	bra.uni 	$L__BB0_18;
$L__BB0_19:
	setp.eq.s32 	%p15, %r17, 0;
	@%p15 bra 	$L__BB0_28;
	and.b32  	%r23, %r1, 7;
	setp.lt.u32 	%p16, %r17, 8;
	@%p16 bra 	$L__BB0_22;
	mul.wide.u32 	%rd87, %r86, 4;
	add.s64 	%rd88, %rd81, %rd87;
	ld.f32 	%f100, [%rd88];
	fma.rn.f32 	%f101, %f100, %f100, %f193;
	ld.f32 	%f102, [%rd88+4];
	fma.rn.f32 	%f103, %f102, %f102, %f101;
	ld.f32 	%f104, [%rd88+8];
	fma.rn.f32 	%f105, %f104, %f104, %f103;
	ld.f32 	%f106, [%rd88+12];
	fma.rn.f32 	%f107, %f106, %f106, %f105;
	ld.f32 	%f108, [%rd88+16];
	fma.rn.f32 	%f109, %f108, %f108, %f107;
	ld.f32 	%f110, [%rd88+20];
	fma.rn.f32 	%f111, %f110, %f110, %f109;
	ld.f32 	%f112, [%rd88+24];
	fma.rn.f32 	%f113, %f112, %f112, %f111;
	ld.f32 	%f114, [%rd88+28];
	fma.rn.f32 	%f193, %f114, %f114, %f113;
	add.s32 	%r86, %r86, 8;
$L__BB0_22:
	setp.eq.s32 	%p17, %r23, 0;
	@%p17 bra 	$L__BB0_28;
	setp.lt.u32 	%p18, %r23, 4;
	@%p18 bra 	$L__BB0_25;
	mul.wide.u32 	%rd89, %r86, 4;
	add.s64 	%rd90, %rd81, %rd89;
	ld.f32 	%f116, [%rd90];
	fma.rn.f32 	%f117, %f116, %f116, %f193;
	ld.f32 	%f118, [%rd90+4];
	fma.rn.f32 	%f119, %f118, %f118, %f117;
	ld.f32 	%f120, [%rd90+8];
	fma.rn.f32 	%f121, %f120, %f120, %f119;
	ld.f32 	%f122, [%rd90+12];
	fma.rn.f32 	%f193, %f122, %f122, %f121;
	add.s32 	%r86, %r86, 4;
$L__BB0_25:
	setp.eq.s32 	%p19, %r10, 0;
	@%p19 bra 	$L__BB0_28;
	mul.wide.u32 	%rd91, %r86, 4;
	add.s64 	%rd111, %rd81, %rd91;
	neg.s32 	%r89, %r10;
$L__BB0_27:
	.pragma "nounroll";
	ld.f32 	%f123, [%rd111];
	fma.rn.f32 	%f193, %f123, %f123, %f193;
	add.s64 	%rd111, %rd111, 4;
	add.s32 	%r89, %r89, 1;
	setp.ne.s32 	%p20, %r89, 0;
	@%p20 bra 	$L__BB0_27;
$L__BB0_28:
	setp.lt.s32 	%p21, %r1, 1;
	mov.f32 	%f204, 0f3F800000;
	@%p21 bra 	$L__BB0_42;
	and.b32  	%r31, %r1, 15;
	setp.lt.u32 	%p22, %r1, 16;
	mov.b32 	%r92, 0;
	mov.f32 	%f203, 0f00000000;
	@%p22 bra 	$L__BB0_32;
	and.b32  	%r92, %r1, 2147483632;
	neg.s32 	%r91, %r92;
	add.s64 	%rd113, %rd1, 32;
	mov.f32 	%f203, 0f00000000;
$L__BB0_31:
	.pragma "nounroll";
	ld.local.f32 	%f128, [%rd113+-28];
	fma.rn.f32 	%f129, %f128, %f128, %f203;
	ld.local.f32 	%f130, [%rd113+-24];
	fma.rn.f32 	%f131, %f130, %f130, %f129;
	ld.local.f32 	%f132, [%rd113+-20];
	fma.rn.f32 	%f133, %f132, %f132, %f131;
	ld.local.f32 	%f134, [%rd113+-16];
	fma.rn.f32 	%f135, %f134, %f134, %f133;
	ld.local.f32 	%f136, [%rd113+-12];
	fma.rn.f32 	%f137, %f136, %f136, %f135;
	ld.local.f32 	%f138, [%rd113+-8];
	fma.rn.f32 	%f139, %f138, %f138, %f137;
	ld.local.f32 	%f140, [%rd113+-4];
	fma.rn.f32 	%f141, %f140, %f140, %f139;
	ld.local.f32 	%f142, [%rd113];
	fma.rn.f32 	%f143, %f142, %f142, %f141;
	ld.local.f32 	%f144, [%rd113+4];
	fma.rn.f32 	%f145, %f144, %f144, %f143;
	ld.local.f32 	%f146, [%rd113+8];
	fma.rn.f32 	%f147, %f146, %f146, %f145;
	ld.local.f32 	%f148, [%rd113+12];
	fma.rn.f32 	%f149, %f148, %f148, %f147;
	ld.local.f32 	%f150, [%rd113+16];
	fma.rn.f32 	%f151, %f150, %f150, %f149;
	ld.local.f32 	%f152, [%rd113+20];
	fma.rn.f32 	%f153, %f152, %f152, %f151;
	ld.local.f32 	%f154, [%rd113+24];
	fma.rn.f32 	%f155, %f154, %f154, %f153;
	ld.local.f32 	%f156, [%rd113+28];
	fma.rn.f32 	%f157, %f156, %f156, %f155;
	ld.local.f32 	%f158, [%rd113+32];
	fma.rn.f32 	%f203, %f158, %f158, %f157;
	add.s32 	%r91, %r91, 16;
	add.s64 	%rd113, %rd113, 64;
	setp.ne.s32 	%p23, %r91, 0;
	@%p23 bra 	$L__BB0_31;
$L__BB0_32:
	setp.eq.s32 	%p24, %r31, 0;
	@%p24 bra 	$L__BB0_41;
	and.b32  	%r39, %r1, 7;
	setp.lt.u32 	%p25, %r31, 8;
	@%p25 bra 	$L__BB0_35;
	mul.wide.u32 	%rd92, %r92, 4;
	add.s64 	%rd93, %rd1, %rd92;
	ld.local.f32 	%f160, [%rd93+4];
	fma.rn.f32 	%f161, %f160, %f160, %f203;
	ld.local.f32 	%f162, [%rd93+8];
	fma.rn.f32 	%f163, %f162, %f162, %f161;
	ld.local.f32 	%f164, [%rd93+12];
	fma.rn.f32 	%f165, %f164, %f164, %f163;
	ld.local.f32 	%f166, [%rd93+16];
	fma.rn.f32 	%f167, %f166, %f166, %f165;
	ld.local.f32 	%f168, [%rd93+20];
	fma.rn.f32 	%f169, %f168, %f168, %f167;
	ld.local.f32 	%f170, [%rd93+24];
	fma.rn.f32 	%f171, %f170, %f170, %f169;
	ld.local.f32 	%f172, [%rd93+28];
	fma.rn.f32 	%f173, %f172, %f172, %f171;
	ld.local.f32 	%f174, [%rd93+32];
	fma.rn.f32 	%f203, %f174, %f174, %f173;
	add.s32 	%r92, %r92, 8;
$L__BB0_35:
	setp.eq.s32 	%p26, %r39, 0;
	@%p26 bra 	$L__BB0_41;
	and.b32  	%r42, %r1, 3;
	setp.lt.u32 	%p27, %r39, 4;
	@%p27 bra 	$L__BB0_38;
	mul.wide.u32 	%rd94, %r92, 4;
	add.s64 	%rd95, %rd1, %rd94;
	ld.local.f32 	%f176, [%rd95+4];
	fma.rn.f32 	%f177, %f176, %f176, %f203;
	ld.local.f32 	%f178, [%rd95+8];
	fma.rn.f32 	%f179, %f178, %f178, %f177;
	ld.local.f32 	%f180, [%rd95+12];
	fma.rn.f32 	%f181, %f180, %f180, %f179;
	ld.local.f32 	%f182, [%rd95+16];
	fma.rn.f32 	%f203, %f182, %f182, %f181;
	add.s32 	%r92, %r92, 4;
$L__BB0_38:
	setp.eq.s32 	%p28, %r42, 0;
	@%p28 bra 	$L__BB0_41;
	mul.wide.u32 	%rd96, %r92, 4;
	add.s64 	%rd97, %rd96, %rd1;
	add.s64 	%rd114, %rd97, 4;
	neg.s32 	%r95, %r42;
$L__BB0_40:
	.pragma "nounroll";
	ld.local.f32 	%f183, [%rd114];
	fma.rn.f32 	%f203, %f183, %f183, %f203;
	add.s64 	%rd114, %rd114, 4;
	add.s32 	%r95, %r95, 1;
	setp.ne.s32 	%p29, %r95, 0;
	@%p29 bra 	$L__BB0_40;
$L__BB0_41:
	fma.rn.f32 	%f204, %f203, 0f42C80000, 0f3F800000;
$L__BB0_42:
	mul.f32 	%f184, %f193, %f204;
	div.rn.f32 	%f185, %f184, 0f41200000;
	st.f32 	[%rd3+40], %f185;
	st.f32 	[%rd3+36], %f185;
	st.u64 	[%rd3+48], %rd104;
	ret;

}
	// .globl	_Z7new_velP14ParticleSystem
.visible .entry _Z7new_velP14ParticleSystem(
	.param .u64 .ptr .align 1 _Z7new_velP14ParticleSystem_param_0
)
{
	.reg .pred 	%p<17>;
	.reg .b32 	%r<32>;
	.reg .b32 	%f<54>;
	.reg .b64 	%rd<39>;

	ld.param.u64 	%rd17, [_Z7new_velP14ParticleSystem_param_0];
	cvta.to.global.u64 	%rd1, %rd17;
	mov.u32 	%r12, %ctaid.x;
	mov.u32 	%r13, %ntid.x;
	mov.u32 	%r14, %tid.x;
	mad.lo.s32 	%r1, %r12, %r13, %r14;
	ld.global.u32 	%r15, [%rd1+32];
	setp.ge.s32 	%p1, %r1, %r15;
	@%p1 bra 	$L__BB1_28;
	ld.global.u64 	%rd18, [%rd1];
	cvta.to.global.u64 	%rd2, %rd18;
	mul.wide.s32 	%rd19, %r1, 56;
	add.s64 	%rd20, %rd2, %rd19;
	ld.global.u32 	%r2, [%rd20];
	ld.global.u64 	%rd21, [%rd20+48];
	shr.u64 	%rd22, %rd21, 32;
	and.b64  	%rd23, %rd21, 4294967295;
	mad.lo.s64 	%rd24, %rd23, 4294883355, %rd22;
	xor.b64  	%rd3, %rd22, %rd21;
	shr.u64 	%rd25, %rd24, 32;
	and.b64  	%rd26, %rd24, 4294967295;
	mad.lo.s64 	%rd27, %rd26, 4294883355, %rd25;
	st.global.u64 	[%rd20+48], %rd27;
	xor.b64  	%rd4, %rd25, %rd24;
	setp.lt.s32 	%p2, %r2, 1;
	@%p2 bra 	$L__BB1_28;
	cvt.u32.u64 	%r17, %rd4;
	cvt.rn.f32.u32 	%f10, %r17;
	fma.rn.f32 	%f11, %f10, 0f2F800000, 0f00000000;
	cvt.u32.u64 	%r18, %rd3;
	cvt.rn.f32.u32 	%f12, %r18;
	fma.rn.f32 	%f13, %f12, 0f2F800000, 0f00000000;
	add.f32 	%f1, %f13, %f13;
	add.f32 	%f2, %f11, %f11;
	and.b32  	%r3, %r2, 3;
	setp.lt.u32 	%p3, %r2, 4;
	mov.b32 	%r30, 0;
	@%p3 bra 	$L__BB1_21;
	and.b32  	%r30, %r2, 2147483644;
	neg.s32 	%r29, %r30;
	add.s64 	%rd29, %rd19, %rd2;
	add.s64 	%rd36, %rd29, 20;
	add.s64 	%rd35, %rd1, 36;
$L__BB1_4:
	mov.u64 	%rd8, %rd36;
	ld.global.f32 	%f3, [%rd8+8];
	ld.global.f32 	%f14, [%rd8+-16];
	sub.f32 	%f15, %f3, %f14;
	ld.global.f32 	%f16, [%rd35+-12];
	sub.f32 	%f17, %f16, %f14;
	ld.global.f32 	%f18, [%rd8+-4];
	mul.f32 	%f19, %f18, 0f3F666666;
	fma.rn.f32 	%f20, %f1, %f15, %f19;
	fma.rn.f32 	%f53, %f2, %f17, %f20;
	st.global.f32 	[%rd8+-4], %f53;
	setp.leu.f32 	%p4, %f53, 0f40000000;
	@%p4 bra 	$L__BB1_6;
	mov.b32 	%r20, 1073741824;
	st.global.u32 	[%rd8+-4], %r20;
	mov.f32 	%f53, 0f40000000;
	bra.uni 	$L__BB1_8;
$L__BB1_6:
	setp.geu.f32 	%p5, %f53, 0fC0000000;
	@%p5 bra 	$L__BB1_8;
	mov.b32 	%r19, -1073741824;
	st.global.u32 	[%rd8+-4], %r19;
	mov.f32 	%f53, 0fC0000000;
$L__BB1_8:
	ld.global.f32 	%f23, [%rd8+12];
	ld.global.f32 	%f24, [%rd8+-12];
	sub.f32 	%f25, %f23, %f24;
	ld.global.f32 	%f26, [%rd35+-8];
	sub.f32 	%f27, %f26, %f24;
	ld.global.f32 	%f28, [%rd8];
	mul.f32 	%f29, %f28, 0f3F666666;
	fma.rn.f32 	%f30, %f1, %f25, %f29;
	fma.rn.f32 	%f6, %f2, %f27, %f30;
	st.global.f32 	[%rd8], %f6;
	setp.gt.f32 	%p6, %f6, 0f40000000;
	@%p6 bra 	$L__BB1_11;
	setp.geu.f32 	%p7, %f6, 0fC0000000;
	@%p7 bra 	$L__BB1_12;
	mov.b32 	%r21, -1073741824;
	st.global.u32 	[%rd8], %r21;
	bra.uni 	$L__BB1_12;
$L__BB1_11:
	mov.b32 	%r22, 1073741824;
	st.global.u32 	[%rd8], %r22;
$L__BB1_12:
	add.s64 	%rd36, %rd8, 16;
	ld.global.f32 	%f31, [%rd8+16];
	ld.global.f32 	%f32, [%rd8+-8];
	sub.f32 	%f33, %f31, %f32;
	ld.global.f32 	%f34, [%rd35+-4];
	sub.f32 	%f35, %f34, %f32;
	ld.global.f32 	%f36, [%rd8+4];
	mul.f32 	%f37, %f36, 0f3F666666;
	fma.rn.f32 	%f38, %f1, %f33, %f37;
	fma.rn.f32 	%f7, %f2, %f35, %f38;
	st.global.f32 	[%rd8+4], %f7;
	setp.gt.f32 	%p8, %f7, 0f40000000;
	@%p8 bra 	$L__BB1_15;
	setp.geu.f32 	%p9, %f7, 0fC0000000;
	@%p9 bra 	$L__BB1_16;
	mov.b32 	%r23, -1073741824;
	st.global.u32 	[%rd8+4], %r23;
	bra.uni 	$L__BB1_16;
$L__BB1_15:
	mov.b32 	%r24, 1073741824;
	st.global.u32 	[%rd8+4], %r24;
$L__BB1_16:
	ld.global.f32 	%f39, [%rd8+20];
	sub.f32 	%f40, %f39, %f53;
	ld.global.f32 	%f41, [%rd35];
	sub.f32 	%f42, %f41, %f53;
	mul.f32 	%f43, %f3, 0f3F666666;
	fma.rn.f32 	%f44, %f1, %f40, %f43;
	fma.rn.f32 	%f8, %f2, %f42, %f44;
	st.global.f32 	[%rd8+8], %f8;
	setp.gt.f32 	%p10, %f8, 0f40000000;
	@%p10 bra 	$L__BB1_19;
	setp.geu.f32 	%p11, %f8, 0fC0000000;
	@%p11 bra 	$L__BB1_20;
	mov.b32 	%r25, -1073741824;
	st.global.u32 	[%rd8+8], %r25;
	bra.uni 	$L__BB1_20;
$L__BB1_19:
	mov.b32 	%r26, 1073741824;
	st.global.u32 	[%rd8+8], %r26;
$L__BB1_20:
	add.s32 	%r29, %r29, 4;
	add.s64 	%rd35, %rd35, 16;
	setp.ne.s32 	%p12, %r29, 0;
	@%p12 bra 	$L__BB1_4;
$L__BB1_21:
	setp.eq.s32 	%p13, %r3, 0;
	@%p13 bra 	$L__BB1_28;
	mul.wide.u32 	%rd30, %r30, 4;
	add.s64 	%rd31, %rd30, %rd1;
	add.s64 	%rd38, %rd31, 24;
	neg.s32 	%r31, %r3;
	add.s64 	%rd33, %rd19, %rd30;
	add.s64 	%rd34, %rd33, %rd2;
	add.s64 	%rd37, %rd34, 16;
$L__BB1_23:
	.pragma "nounroll";
	ld.global.f32 	%f45, [%rd37+12];
	ld.global.f32 	%f46, [%rd37+-12];
	sub.f32 	%f47, %f45, %f46;
	ld.global.f32 	%f48, [%rd38];
	sub.f32 	%f49, %f48, %f46;
	ld.global.f32 	%f50, [%rd37];
	mul.f32 	%f51, %f50, 0f3F666666;
	fma.rn.f32 	%f52, %f1, %f47, %f51;
	fma.rn.f32 	%f9, %f2, %f49, %f52;
	st.global.f32 	[%rd37], %f9;
	setp.gt.f32 	%p14, %f9, 0f40000000;
	@%p14 bra 	$L__BB1_26;
	setp.geu.f32 	%p15, %f9, 0fC0000000;
	@%p15 bra 	$L__BB1_27;
	mov.b32 	%r27, -1073741824;
	st.global.u32 	[%rd37], %r27;
	bra.uni 	$L__BB1_27;
$L__BB1_26:
	mov.b32 	%r28, 1073741824;
	st.global.u32 	[%rd37], %r28;
$L__BB1_27:
	add.s64 	%rd38, %rd38, 4;
	add.s32 	%r31, %r31, 1;
	setp.ne.s32 	%p16, %r31, 0;
	add.s64 	%rd37, %rd37, 4;
	@%p16 bra 	$L__BB1_23;
$L__BB1_28:
	ret;

}
	// .globl	_Z7new_posP14ParticleSystem
.visible .entry _Z7new_posP14ParticleSystem(
	.param .u64 .ptr .align 1 _Z7new_posP14ParticleSystem_param_0
)
{
	.local .align 4 .b8 	__local_depot2[24];
	.reg .b64 	%SP;
	.reg .b64 	%SPL;
	.reg .pred 	%p<39>;
	.reg .b32 	%r<85>;
	.reg .b32 	%f<205>;
	.reg .b64 	%rd<85>;

	mov.u64 	%SPL, __local_depot2;
	ld.param.u64 	%rd45, [_Z7new_posP14ParticleSystem_param_0];
	cvta.to.global.u64 	%rd46, %rd45;
	add.u64 	%rd1, %SPL, 0;
	add.u64 	%rd2, %SPL, 12;
	mov.u32 	%r54, %ctaid.x;
	ld.global.u64 	%rd49, [%rd46];
	mul.wide.u32 	%rd50, %r54, 56;
	add.s64 	%rd3, %rd49, %rd50;
	ld.v2.f32 	{%f36, %f37}, [%rd3+16];
	st.local.f32 	[%rd1+4], %f36;
	st.local.f32 	[%rd1+8], %f37;
	ld.v2.u32 	{%r3, %r2}, [%rd3];
	ld.f32 	%f38, [%rd3+8];
	st.local.u32 	[%rd2+4], %r2;
	add.s64 	%rd78, %rd2, 8;
	st.local.f32 	[%rd2+8], %f38;
	setp.lt.s32 	%p1, %r3, 1;
	@%p1 bra 	$L__BB2_27;
	and.b32  	%r4, %r3, 3;
	setp.lt.u32 	%p2, %r3, 4;
	mov.b32 	%r70, 0;
	@%p2 bra 	$L__BB2_20;
	and.b32  	%r70, %r3, 2147483644;
	neg.s32 	%r69, %r70;
	add.s64 	%rd72, %rd1, 16;
	mov.u64 	%rd71, %rd78;
$L__BB2_3:
	ld.local.f32 	%f39, [%rd72+-12];
	ld.local.f32 	%f40, [%rd71+-4];
	add.f32 	%f1, %f39, %f40;
	st.local.f32 	[%rd71+-4], %f1;
	setp.leu.f32 	%p3, %f1, 0f3F800000;
	@%p3 bra 	$L__BB2_5;
	mov.b32 	%r57, 1065353216;
	st.local.u32 	[%rd71+-4], %r57;
	bra.uni 	$L__BB2_7;
$L__BB2_5:
	setp.geu.f32 	%p4, %f1, 0fBF800000;
	@%p4 bra 	$L__BB2_7;
	mov.b32 	%r56, -1082130432;
	st.local.u32 	[%rd71+-4], %r56;
$L__BB2_7:
	ld.local.f32 	%f41, [%rd72+-8];
	ld.local.f32 	%f42, [%rd71];
	add.f32 	%f2, %f41, %f42;
	st.local.f32 	[%rd71], %f2;
	setp.gt.f32 	%p5, %f2, 0f3F800000;
	@%p5 bra 	$L__BB2_10;
	setp.geu.f32 	%p6, %f2, 0fBF800000;
	@%p6 bra 	$L__BB2_11;
	mov.b32 	%r58, -1082130432;
	st.local.u32 	[%rd71], %r58;
	bra.uni 	$L__BB2_11;
$L__BB2_10:
	mov.b32 	%r59, 1065353216;
	st.local.u32 	[%rd71], %r59;
$L__BB2_11:
	ld.local.f32 	%f43, [%rd72+-4];
	ld.local.f32 	%f44, [%rd71+4];
	add.f32 	%f3, %f43, %f44;
	st.local.f32 	[%rd71+4], %f3;
	setp.gt.f32 	%p7, %f3, 0f3F800000;
	@%p7 bra 	$L__BB2_14;
	setp.geu.f32 	%p8, %f3, 0fBF800000;
	@%p8 bra 	$L__BB2_15;
	mov.b32 	%r60, -1082130432;
	st.local.u32 	[%rd71+4], %r60;
	bra.uni 	$L__BB2_15;
$L__BB2_14:
	mov.b32 	%r61, 1065353216;
	st.local.u32 	[%rd71+4], %r61;
$L__BB2_15:
	ld.local.f32 	%f45, [%rd72];
	ld.local.f32 	%f46, [%rd71+8];
	add.f32 	%f4, %f45, %f46;
	st.local.f32 	[%rd71+8], %f4;
	setp.gt.f32 	%p9, %f4, 0f3F800000;
	@%p9 bra 	$L__BB2_18;
	setp.geu.f32 	%p10, %f4, 0fBF800000;
	@%p10 bra 	$L__BB2_19;
	mov.b32 	%r62, -1082130432;
	st.local.u32 	[%rd71+8], %r62;
	bra.uni 	$L__BB2_19;
$L__BB2_18:
	mov.b32 	%r63, 1065353216;
	st.local.u32 	[%rd71+8], %r63;
$L__BB2_19:
	add.s32 	%r69, %r69, 4;
	add.s64 	%rd72, %rd72, 16;
	add.s64 	%rd71, %rd71, 16;
	setp.ne.s32 	%p11, %r69, 0;
	@%p11 bra 	$L__BB2_3;
$L__BB2_20:
	setp.eq.s32 	%p12, %r4, 0;
	@%p12 bra 	$L__BB2_27;
	mul.wide.u32 	%rd51, %r70, 4;
	add.s64 	%rd52, %rd51, 4;
	add.s64 	%rd74, %rd2, %rd52;
	add.s64 	%rd73, %rd1, %rd52;
	neg.s32 	%r71, %r4;
$L__BB2_22:
	.pragma "nounroll";
	ld.local.f32 	%f47, [%rd73];
	ld.local.f32 	%f48, [%rd74];
	add.f32 	%f5, %f47, %f48;
	st.local.f32 	[%rd74], %f5;
	setp.gt.f32 	%p13, %f5, 0f3F800000;
	@%p13 bra 	$L__BB2_25;
	setp.geu.f32 	%p14, %f5, 0fBF800000;
	@%p14 bra 	$L__BB2_26;
	mov.b32 	%r64, -1082130432;
	st.local.u32 	[%rd74], %r64;
	bra.uni 	$L__BB2_26;
$L__BB2_25:
	mov.b32 	%r65, 1065353216;
	st.local.u32 	[%rd74], %r65;
$L__BB2_26:
	add.s64 	%rd74, %rd74, 4;
	add.s64 	%rd73, %rd73, 4;
	add.s32 	%r71, %r71, 1;
	setp.ne.s32 	%p15, %r71, 0;
	@%p15 bra 	$L__BB2_22;
$L__BB2_27:
	setp.lt.s32 	%p16, %r3, 1;
	ld.local.f32 	%f6, [%rd2+8];
	ld.local.u32 	%r15, [%rd2+4];
	st.v2.u32 	[%rd3], {%r3, %r15};
	st.f32 	[%rd3+8], %f6;
	mul.wide.s32 	%rd53, %r3, 4;
	{ // callseq 1, 0
	.param .b64 param0;
	st.param.b64 	[param0], %rd53;
	.param .b64 retval0;
	call.uni (retval0), 
	malloc, 
	(
	param0
	);
	ld.param.b64 	%rd54, [retval0];
	} // callseq 1
	mov.f32 	%f193, 0f00000000;
	@%p16 bra 	$L__BB2_46;
	and.b32  	%r16, %r3, 3;
	setp.lt.u32 	%p17, %r3, 4;
	mov.b32 	%r72, 0;
	@%p17 bra 	$L__BB2_31;
	and.b32  	%r72, %r3, 2147483644;
	neg.s32 	%r74, %r72;
	mov.u64 	%rd56, target_pos_shared;
	add.s64 	%rd80, %rd56, 8;
	add.s64 	%rd79, %rd54, 8;
$L__BB2_30:
	ld.local.f32 	%f50, [%rd78+-4];
	ld.global.f32 	%f51, [%rd80+-4];
	sub.f32 	%f52, %f50, %f51;
	st.f32 	[%rd79+-8], %f52;
	ld.local.f32 	%f53, [%rd78];
	ld.global.f32 	%f54, [%rd80];
	sub.f32 	%f55, %f53, %f54;
	st.f32 	[%rd79+-4], %f55;
	ld.local.f32 	%f56, [%rd78+4];
	ld.global.f32 	%f57, [%rd80+4];
	sub.f32 	%f58, %f56, %f57;
	st.f32 	[%rd79], %f58;
	ld.local.f32 	%f59, [%rd78+8];
	ld.global.f32 	%f60, [%rd80+8];
	sub.f32 	%f61, %f59, %f60;
	st.f32 	[%rd79+4], %f61;
	add.s32 	%r74, %r74, 4;
	add.s64 	%rd80, %rd80, 16;
	add.s64 	%rd79, %rd79, 16;
	add.s64 	%rd78, %rd78, 16;
	setp.eq.s32 	%p18, %r74, 0;
	@%p18 bra 	$L__BB2_31;
	bra.uni 	$L__BB2_30;
$L__BB2_31:
	setp.eq.s32 	%p19, %r16, 0;
	@%p19 bra 	$L__BB2_34;
	mul.wide.u32 	%rd57, %r72, 4;
	add.s64 	%rd58, %rd57, 4;
	add.s64 	%rd77, %rd2, %rd58;
	add.s64 	%rd76, %rd54, %rd57;
	mov.u64 	%rd59, target_pos_shared;
	add.s64 	%rd75, %rd59, %rd58;
	neg.s32 	%r73, %r16;
$L__BB2_33:
	.pragma "nounroll";
	ld.local.f32 	%f62, [%rd77];
	ld.global.f32 	%f63, [%rd75];
	sub.f32 	%f64, %f62, %f63;
	st.f32 	[%rd76], %f64;
	add.s64 	%rd77, %rd77, 4;
	add.s64 	%rd76, %rd76, 4;
	add.s64 	%rd75, %rd75, 4;
	add.s32 	%r73, %r73, 1;
	setp.ne.s32 	%p20, %r73, 0;
	@%p20 bra 	$L__BB2_33;
$L__BB2_34:
	and.b32  	%r23, %r3, 15;
	setp.lt.u32 	%p21, %r3, 16;
	mov.b32 	%r75, 0;
	mov.f32 	%f193, 0f00000000;
	@%p21 bra 	$L__BB2_37;
	and.b32  	%r75, %r3, 2147483632;
	neg.s32 	%r79, %r75;
	add.s64 	%rd82, %rd54, 32;
	mov.f32 	%f193, 0f00000000;
$L__BB2_36:
	.pragma "nounroll";
	ld.f32 	%f68, [%rd82+-32];
	fma.rn.f32 	%f69, %f68, %f68, %f193;
	ld.f32 	%f70, [%rd82+-28];
	fma.rn.f32 	%f71, %f70, %f70, %f69;
	ld.f32 	%f72, [%rd82+-24];
	fma.rn.f32 	%f73, %f72, %f72, %f71;
	ld.f32 	%f74, [%rd82+-20];
	fma.rn.f32 	%f75, %f74, %f74, %f73;
	ld.f32 	%f76, [%rd82+-16];
	fma.rn.f32 	%f77, %f76, %f76, %f75;
	ld.f32 	%f78, [%rd82+-12];
	fma.rn.f32 	%f79, %f78, %f78, %f77;
	ld.f32 	%f80, [%rd82+-8];
	fma.rn.f32 	%f81, %f80, %f80, %f79;
	ld.f32 	%f82, [%rd82+-4];
	fma.rn.f32 	%f83, %f82, %f82, %f81;
	ld.f32 	%f84, [%rd82];
	fma.rn.f32 	%f85, %f84, %f84, %f83;
	ld.f32 	%f86, [%rd82+4];
	fma.rn.f32 	%f87, %f86, %f86, %f85;
	ld.f32 	%f88, [%rd82+8];
	fma.rn.f32 	%f89, %f88, %f88, %f87;
	ld.f32 	%f90, [%rd82+12];
	fma.rn.f32 	%f91, %f90, %f90, %f89;
	ld.f32 	%f92, [%rd82+16];
	fma.rn.f32 	%f93, %f92, %f92, %f91;
	ld.f32 	%f94, [%rd82+20];
	fma.rn.f32 	%f95, %f94, %f94, %f93;
	ld.f32 	%f96, [%rd82+24];
	fma.rn.f32 	%f97, %f96, %f96, %f95;
	ld.f32 	%f98, [%rd82+28];
	fma.rn.f32 	%f193, %f98, %f98, %f97;
	add.s32 	%r79, %r79, 16;
	add.s64 	%rd82, %rd82, 64;
	setp.eq.s32 	%p22, %r79, 0;
	@%p22 bra 	$L__BB2_37;
	bra.uni 	$L__BB2_36;
$L__BB2_37:
	setp.eq.s32 	%p23, %r23, 0;
	@%p23 bra 	$L__BB2_46;
	and.b32  	%r29, %r3, 7;
	setp.lt.u32 	%p24, %r23, 8;
	@%p24 bra 	$L__BB2_40;
	mul.wide.u32 	%rd60, %r75, 4;
	add.s64 	%rd61, %rd54, %rd60;
	ld.f32 	%f100, [%rd61];
	fma.rn.f32 	%f101, %f100, %f100, %f193;
	ld.f32 	%f102, [%rd61+4];
	fma.rn.f32 	%f103, %f102, %f102, %f101;
	ld.f32 	%f104, [%rd61+8];
	fma.rn.f32 	%f105, %f104, %f104, %f103;
	ld.f32 	%f106, [%rd61+12];
	fma.rn.f32 	%f107, %f106, %f106, %f105;
	ld.f32 	%f108, [%rd61+16];
	fma.rn.f32 	%f109, %f108, %f108, %f107;
	ld.f32 	%f110, [%rd61+20];
	fma.rn.f32 	%f111, %f110, %f110, %f109;
	ld.f32 	%f112, [%rd61+24];
	fma.rn.f32 	%f113, %f112, %f112, %f111;
	ld.f32 	%f114, [%rd61+28];
	fma.rn.f32 	%f193, %f114, %f114, %f113;
	add.s32 	%r75, %r75, 8;
$L__BB2_40:
	setp.eq.s32 	%p25, %r29, 0;
	@%p25 bra 	$L__BB2_46;
	setp.lt.u32 	%p26, %r29, 4;
	@%p26 bra 	$L__BB2_43;
	mul.wide.u32 	%rd62, %r75, 4;
	add.s64 	%rd63, %rd54, %rd62;
	ld.f32 	%f116, [%rd63];
	fma.rn.f32 	%f117, %f116, %f116, %f193;
	ld.f32 	%f118, [%rd63+4];
	fma.rn.f32 	%f119, %f118, %f118, %f117;
	ld.f32 	%f120, [%rd63+8];
	fma.rn.f32 	%f121, %f120, %f120, %f119;
	ld.f32 	%f122, [%rd63+12];
	fma.rn.f32 	%f193, %f122, %f122, %f121;
	add.s32 	%r75, %r75, 4;
$L__BB2_43:
	setp.eq.s32 	%p27, %r16, 0;
	@%p27 bra 	$L__BB2_46;
	mul.wide.u32 	%rd64, %r75, 4;
	add.s64 	%rd81, %rd54, %rd64;
	neg.s32 	%r78, %r16;
$L__BB2_45:
	.pragma "nounroll";
	ld.f32 	%f123, [%rd81];
	fma.rn.f32 	%f193, %f123, %f123, %f193;
	add.s64 	%rd81, %rd81, 4;
	add.s32 	%r78, %r78, 1;
	setp.ne.s32 	%p28, %r78, 0;
	@%p28 bra 	$L__BB2_45;
$L__BB2_46:
	setp.lt.s32 	%p29, %r3, 1;
	mov.f32 	%f204, 0f3F800000;
	@%p29 bra 	$L__BB2_60;
	and.b32  	%r37, %r3, 15;
	setp.lt.u32 	%p30, %r3, 16;
	mov.b32 	%r81, 0;
	mov.f32 	%f203, 0f00000000;
	@%p30 bra 	$L__BB2_50;
	and.b32  	%r81, %r3, 2147483632;
	neg.s32 	%r80, %r81;
	add.s64 	%rd83, %rd2, 32;
	mov.f32 	%f203, 0f00000000;
$L__BB2_49:
	.pragma "nounroll";
	ld.local.f32 	%f128, [%rd83+-28];
	fma.rn.f32 	%f129, %f128, %f128, %f203;
	ld.local.f32 	%f130, [%rd83+-24];
	fma.rn.f32 	%f131, %f130, %f130, %f129;
	ld.local.f32 	%f132, [%rd83+-20];
	fma.rn.f32 	%f133, %f132, %f132, %f131;
	ld.local.f32 	%f134, [%rd83+-16];
	fma.rn.f32 	%f135, %f134, %f134, %f133;
	ld.local.f32 	%f136, [%rd83+-12];
	fma.rn.f32 	%f137, %f136, %f136, %f135;
	ld.local.f32 	%f138, [%rd83+-8];
	fma.rn.f32 	%f139, %f138, %f138, %f137;
	ld.local.f32 	%f140, [%rd83+-4];
	fma.rn.f32 	%f141, %f140, %f140, %f139;
	ld.local.f32 	%f142, [%rd83];
	fma.rn.f32 	%f143, %f142, %f142, %f141;
	ld.local.f32 	%f144, [%rd83+4];
	fma.rn.f32 	%f145, %f144, %f144, %f143;
	ld.local.f32 	%f146, [%rd83+8];
	fma.rn.f32 	%f147, %f146, %f146, %f145;
	ld.local.f32 	%f148, [%rd83+12];
	fma.rn.f32 	%f149, %f148, %f148, %f147;
	ld.local.f32 	%f150, [%rd83+16];
	fma.rn.f32 	%f151, %f150, %f150, %f149;
	ld.local.f32 	%f152, [%rd83+20];
	fma.rn.f32 	%f153, %f152, %f152, %f151;
	ld.local.f32 	%f154, [%rd83+24];
	fma.rn.f32 	%f155, %f154, %f154, %f153;
	ld.local.f32 	%f156, [%rd83+28];
	fma.rn.f32 	%f157, %f156, %f156, %f155;
	ld.local.f32 	%f158, [%rd83+32];
	fma.rn.f32 	%f203, %f158, %f158, %f157;
	add.s32 	%r80, %r80, 16;
	add.s64 	%rd83, %rd83, 64;
	setp.ne.s32 	%p31, %r80, 0;
	@%p31 bra 	$L__BB2_49;
$L__BB2_50:
	setp.eq.s32 	%p32, %r37, 0;
	@%p32 bra 	$L__BB2_59;
	and.b32  	%r45, %r3, 7;
	setp.lt.u32 	%p33, %r37, 8;
	@%p33 bra 	$L__BB2_53;
	mul.wide.u32 	%rd65, %r81, 4;
	add.s64 	%rd66, %rd2, %rd65;
	ld.local.f32 	%f160, [%rd66+4];
	fma.rn.f32 	%f161, %f160, %f160, %f203;
	ld.local.f32 	%f162, [%rd66+8];
	fma.rn.f32 	%f163, %f162, %f162, %f161;
	ld.local.f32 	%f164, [%rd66+12];
	fma.rn.f32 	%f165, %f164, %f164, %f163;
	ld.local.f32 	%f166, [%rd66+16];
	fma.rn.f32 	%f167, %f166, %f166, %f165;
	ld.local.f32 	%f168, [%rd66+20];
	fma.rn.f32 	%f169, %f168, %f168, %f167;
	ld.local.f32 	%f170, [%rd66+24];
	fma.rn.f32 	%f171, %f170, %f170, %f169;
	ld.local.f32 	%f172, [%rd66+28];
	fma.rn.f32 	%f173, %f172, %f172, %f171;
	ld.local.f32 	%f174, [%rd66+32];
	fma.rn.f32 	%f203, %f174, %f174, %f173;
	add.s32 	%r81, %r81, 8;
$L__BB2_53:
	setp.eq.s32 	%p34, %r45, 0;
	@%p34 bra 	$L__BB2_59;
	and.b32  	%r48, %r3, 3;
	setp.lt.u32 	%p35, %r45, 4;
	@%p35 bra 	$L__BB2_56;
	mul.wide.u32 	%rd67, %r81, 4;
	add.s64 	%rd68, %rd2, %rd67;
	ld.local.f32 	%f176, [%rd68+4];
	fma.rn.f32 	%f177, %f176, %f176, %f203;
	ld.local.f32 	%f178, [%rd68+8];
	fma.rn.f32 	%f179, %f178, %f178, %f177;
	ld.local.f32 	%f180, [%rd68+12];
	fma.rn.f32 	%f181, %f180, %f180, %f179;
	ld.local.f32 	%f182, [%rd68+16];
	fma.rn.f32 	%f203, %f182, %f182, %f181;
	add.s32 	%r81, %r81, 4;
$L__BB2_56:
	setp.eq.s32 	%p36, %r48, 0;
	@%p36 bra 	$L__BB2_59;
	mul.wide.u32 	%rd69, %r81, 4;
	add.s64 	%rd70, %rd69, %rd2;
	add.s64 	%rd84, %rd70, 4;
	neg.s32 	%r84, %r48;
$L__BB2_58:
	.pragma "nounroll";
	ld.local.f32 	%f183, [%rd84];
	fma.rn.f32 	%f203, %f183, %f183, %f203;
	add.s64 	%rd84, %rd84, 4;
	add.s32 	%r84, %r84, 1;
	setp.ne.s32 	%p37, %r84, 0;
	@%p37 bra 	$L__BB2_58;
$L__BB2_59:
	fma.rn.f32 	%f204, %f203, 0f42C80000, 0f3F800000;
$L__BB2_60:
	mul.f32 	%f184, %f193, %f204;
	div.rn.f32 	%f35, %f184, 0f41200000;
	st.f32 	[%rd3+40], %f35;
	ld.f32 	%f185, [%rd3+36];
	setp.geu.f32 	%p38, %f35, %f185;
	@%p38 bra 	$L__BB2_62;
	st.v2.u32 	[%rd3+24], {%r3, %r15};
	st.v2.f32 	[%rd3+32], {%f6, %f35};
$L__BB2_62:
	ret;

}
	// .globl	_Z16init_cuda_systemP14ParticleSystemii
.visible .entry _Z16init_cuda_systemP14ParticleSystemii(
	.param .u64 .ptr .align 1 _Z16init_cuda_systemP14ParticleSystemii_param_0,
	.param .u32 _Z16init_cuda_systemP14ParticleSystemii_param_1,
	.param .u32 _Z16init_cuda_systemP14ParticleSystemii_param_2
)
{
	.reg .b32 	%r<3>;
	.reg .b64 	%rd<6>;

	ld.param.u64 	%rd1, [_Z16init_cuda_systemP14ParticleSystemii_param_0];
	ld.param.u32 	%r1, [_Z16init_cuda_systemP14ParticleSystemii_param_1];
	ld.param.u32 	%r2, [_Z16init_cuda_systemP14ParticleSystemii_param_2];
	cvta.to.global.u64 	%rd2, %rd1;
	mul.wide.s32 	%rd3, %r1, 56;
	{ // callseq 2, 0
	.param .b64 param0;
	st.param.b64 	[param0], %rd3;
	.param .b64 retval0;
	call.uni (retval0), 
	malloc, 
	(
	param0
	);
	ld.param.b64 	%rd4, [retval0];
	} // callseq 2
	st.global.u64 	[%rd2], %rd4;
	st.global.v2.u32 	[%rd2+32], {%r1, %r2};
	ret;

}
	// .globl	_Z16find_min_fitnessP14ParticleSystem
.visible .entry _Z16find_min_fitnessP14ParticleSystem(
	.param .u64 .ptr .align 1 _Z16find_min_fitnessP14ParticleSystem_param_0
)
{
	.reg .pred 	%p<39>;
	.reg .b32 	%r<104>;
	.reg .b32 	%f<87>;
	.reg .b64 	%rd<25>;

	ld.param.u64 	%rd13, [_Z16find_min_fitnessP14ParticleSystem_param_0];
	cvta.to.global.u64 	%rd1, %rd13;
	ld.global.u32 	%r1, [%rd1+32];
	setp.lt.s32 	%p1, %r1, 1;
	ld.global.u64 	%rd2, [%rd1];
	mov.f32 	%f85, 0f7F800000;
	mov.b64 	%rd24, 0;
	@%p1 bra 	$L__BB4_14;
	cvta.to.global.u64 	%rd3, %rd2;
	and.b32  	%r2, %r1, 15;
	setp.lt.u32 	%p2, %r1, 16;
	mov.b32 	%r103, 0;
	mov.f32 	%f85, 0f7F800000;
	mov.u32 	%r96, %r103;
	@%p2 bra 	$L__BB4_4;
	and.b32  	%r96, %r1, 2147483632;
	add.s64 	%rd22, %rd3, 488;
	mov.b32 	%r103, 0;
	mov.f32 	%f85, 0f7F800000;
	mov.u32 	%r90, %r103;
$L__BB4_3:
	.pragma "nounroll";
	ld.global.f32 	%f19, [%rd22+-448];
	setp.lt.f32 	%p3, %f19, %f85;
	selp.b32 	%r34, %r90, %r103, %p3;
	selp.f32 	%f20, %f19, %f85, %p3;
	ld.global.f32 	%f21, [%rd22+-392];
	setp.lt.f32 	%p4, %f21, %f20;
	add.s32 	%r35, %r90, 1;
	selp.b32 	%r36, %r35, %r34, %p4;
	selp.f32 	%f22, %f21, %f20, %p4;
	ld.global.f32 	%f23, [%rd22+-336];
	setp.lt.f32 	%p5, %f23, %f22;
	add.s32 	%r37, %r90, 2;
	selp.b32 	%r38, %r37, %r36, %p5;
	selp.f32 	%f24, %f23, %f22, %p5;
	ld.global.f32 	%f25, [%rd22+-280];
	setp.lt.f32 	%p6, %f25, %f24;
	add.s32 	%r39, %r90, 3;
	selp.b32 	%r40, %r39, %r38, %p6;
	selp.f32 	%f26, %f25, %f24, %p6;
	ld.global.f32 	%f27, [%rd22+-224];
	setp.lt.f32 	%p7, %f27, %f26;
	add.s32 	%r41, %r90, 4;
	selp.b32 	%r42, %r41, %r40, %p7;
	selp.f32 	%f28, %f27, %f26, %p7;
	ld.global.f32 	%f29, [%rd22+-168];
	setp.lt.f32 	%p8, %f29, %f28;
	add.s32 	%r43, %r90, 5;
	selp.b32 	%r44, %r43, %r42, %p8;
	selp.f32 	%f30, %f29, %f28, %p8;
	ld.global.f32 	%f31, [%rd22+-112];
	setp.lt.f32 	%p9, %f31, %f30;
	add.s32 	%r45, %r90, 6;
	selp.b32 	%r46, %r45, %r44, %p9;
	selp.f32 	%f32, %f31, %f30, %p9;
	ld.global.f32 	%f33, [%rd22+-56];
	setp.lt.f32 	%p10, %f33, %f32;
	add.s32 	%r47, %r90, 7;
	selp.b32 	%r48, %r47, %r46, %p10;
	selp.f32 	%f34, %f33, %f32, %p10;
	ld.global.f32 	%f35, [%rd22];
	setp.lt.f32 	%p11, %f35, %f34;
	add.s32 	%r49, %r90, 8;
	selp.b32 	%r50, %r49, %r48, %p11;
	selp.f32 	%f36, %f35, %f34, %p11;
	ld.global.f32 	%f37, [%rd22+56];
	setp.lt.f32 	%p12, %f37, %f36;
	add.s32 	%r51, %r90, 9;
	selp.b32 	%r52, %r51, %r50, %p12;
	selp.f32 	%f38, %f37, %f36, %p12;
	ld.global.f32 	%f39, [%rd22+112];
	setp.lt.f32 	%p13, %f39, %f38;
	add.s32 	%r53, %r90, 10;
	selp.b32 	%r54, %r53, %r52, %p13;
	selp.f32 	%f40, %f39, %f38, %p13;
	ld.global.f32 	%f41, [%rd22+168];
	setp.lt.f32 	%p14, %f41, %f40;
	add.s32 	%r55, %r90, 11;
	selp.b32 	%r56, %r55, %r54, %p14;
	selp.f32 	%f42, %f41, %f40, %p14;
	ld.global.f32 	%f43, [%rd22+224];
	setp.lt.f32 	%p15, %f43, %f42;
	add.s32 	%r57, %r90, 12;
	selp.b32 	%r58, %r57, %r56, %p15;
	selp.f32 	%f44, %f43, %f42, %p15;
	ld.global.f32 	%f45, [%rd22+280];
	setp.lt.f32 	%p16, %f45, %f44;
	add.s32 	%r59, %r90, 13;
	selp.b32 	%r60, %r59, %r58, %p16;
	selp.f32 	%f46, %f45, %f44, %p16;
	ld.global.f32 	%f47, [%rd22+336];
	setp.lt.f32 	%p17, %f47, %f46;
	add.s32 	%r61, %r90, 14;
	selp.b32 	%r62, %r61, %r60, %p17;
	selp.f32 	%f48, %f47, %f46, %p17;
	ld.global.f32 	%f49, [%rd22+392];
	setp.lt.f32 	%p18, %f49, %f48;
	add.s32 	%r63, %r90, 15;
	selp.b32 	%r103, %r63, %r62, %p18;
	selp.f32 	%f85, %f49, %f48, %p18;
	add.s64 	%rd22, %rd22, 896;
	add.s32 	%r90, %r90, 16;
	setp.ne.s32 	%p19, %r90, %r96;
	@%p19 bra 	$L__BB4_3;
$L__BB4_4:
	setp.eq.s32 	%p20, %r2, 0;
	@%p20 bra 	$L__BB4_13;
	and.b32  	%r11, %r1, 7;
	setp.lt.u32 	%p21, %r2, 8;
	@%p21 bra 	$L__BB4_7;
	mul.wide.u32 	%rd14, %r96, 56;
	add.s64 	%rd15, %rd3, %rd14;
	ld.global.f32 	%f51, [%rd15+40];
	setp.lt.f32 	%p22, %f51, %f85;
	selp.b32 	%r65, %r96, %r103, %p22;
	selp.f32 	%f52, %f51, %f85, %p22;
	add.s32 	%r66, %r96, 1;
	ld.global.f32 	%f53, [%rd15+96];
	setp.lt.f32 	%p23, %f53, %f52;
	selp.b32 	%r67, %r66, %r65, %p23;
	selp.f32 	%f54, %f53, %f52, %p23;
	add.s32 	%r68, %r96, 2;
	ld.global.f32 	%f55, [%rd15+152];
	setp.lt.f32 	%p24, %f55, %f54;
	selp.b32 	%r69, %r68, %r67, %p24;
	selp.f32 	%f56, %f55, %f54, %p24;
	add.s32 	%r70, %r96, 3;
	ld.global.f32 	%f57, [%rd15+208];
	setp.lt.f32 	%p25, %f57, %f56;
	selp.b32 	%r71, %r70, %r69, %p25;
	selp.f32 	%f58, %f57, %f56, %p25;
	add.s32 	%r72, %r96, 4;
	ld.global.f32 	%f59, [%rd15+264];
	setp.lt.f32 	%p26, %f59, %f58;
	selp.b32 	%r73, %r72, %r71, %p26;
	selp.f32 	%f60, %f59, %f58, %p26;
	add.s32 	%r74, %r96, 5;
	ld.global.f32 	%f61, [%rd15+320];
	setp.lt.f32 	%p27, %f61, %f60;
	selp.b32 	%r75, %r74, %r73, %p27;
	selp.f32 	%f62, %f61, %f60, %p27;
	add.s32 	%r76, %r96, 6;
	ld.global.f32 	%f63, [%rd15+376];
	setp.lt.f32 	%p28, %f63, %f62;
	selp.b32 	%r77, %r76, %r75, %p28;
	selp.f32 	%f64, %f63, %f62, %p28;
	add.s32 	%r78, %r96, 7;
	ld.global.f32 	%f65, [%rd15+432];
	setp.lt.f32 	%p29, %f65, %f64;
	selp.b32 	%r103, %r78, %r77, %p29;
	selp.f32 	%f85, %f65, %f64, %p29;
	add.s32 	%r96, %r96, 8;
$L__BB4_7:
	setp.eq.s32 	%p30, %r11, 0;
	@%p30 bra 	$L__BB4_13;
	and.b32  	%r17, %r1, 3;
	setp.lt.u32 	%p31, %r11, 4;
	@%p31 bra 	$L__BB4_10;
	mul.wide.u32 	%rd16, %r96, 56;
	add.s64 	%rd17, %rd3, %rd16;
	ld.global.f32 	%f67, [%rd17+40];
	setp.lt.f32 	%p32, %f67, %f85;
	selp.b32 	%r80, %r96, %r103, %p32;
	selp.f32 	%f68, %f67, %f85, %p32;
	add.s32 	%r81, %r96, 1;
	ld.global.f32 	%f69, [%rd17+96];
	setp.lt.f32 	%p33, %f69, %f68;
	selp.b32 	%r82, %r81, %r80, %p33;
	selp.f32 	%f70, %f69, %f68, %p33;
	add.s32 	%r83, %r96, 2;
	ld.global.f32 	%f71, [%rd17+152];
	setp.lt.f32 	%p34, %f71, %f70;
	selp.b32 	%r84, %r83, %r82, %p34;
	selp.f32 	%f72, %f71, %f70, %p34;
	add.s32 	%r85, %r96, 3;
	ld.global.f32 	%f73, [%rd17+208];
	setp.lt.f32 	%p35, %f73, %f72;
	selp.b32 	%r103, %r85, %r84, %p35;
	selp.f32 	%f85, %f73, %f72, %p35;
	add.s32 	%r96, %r96, 4;
$L__BB4_10:
	setp.eq.s32 	%p36, %r17, 0;
	@%p36 bra 	$L__BB4_13;
	mul.wide.u32 	%rd18, %r96, 56;
	add.s64 	%rd19, %rd18, %rd3;
	add.s64 	%rd23, %rd19, 40;
	neg.s32 	%r100, %r17;
$L__BB4_12:
	.pragma "nounroll";
	ld.global.f32 	%f74, [%rd23];
	setp.lt.f32 	%p37, %f74, %f85;
	selp.b32 	%r103, %r96, %r103, %p37;
	selp.f32 	%f85, %f74, %f85, %p37;
	add.s32 	%r96, %r96, 1;
	add.s64 	%rd23, %rd23, 56;
	add.s32 	%r100, %r100, 1;
	setp.ne.s32 	%p38, %r100, 0;
	@%p38 bra 	$L__BB4_12;
$L__BB4_13:
	cvt.u64.u32 	%rd24, %r103;
$L__BB4_14:
	st.global.v2.f32 	[%rd1+40], {%f85, %f85};
	cvta.to.global.u64 	%rd20, %rd2;
	mad.lo.s64 	%rd21, %rd24, 56, %rd20;
	ld.global.v2.u32 	{%r86, %r87}, [%rd21];
	mov.b32 	%f75, %r87;
	ld.global.f32 	%f76, [%rd21+8];
	st.global.v2.u32 	[%rd1+8], {%r86, %r87};
	mov.b32 	%r88, %f76;
	st.global.v2.u32 	[%rd1+16], {%r88, %r86};
	st.global.v2.f32 	[%rd1+24], {%f75, %f76};
	ret;

}
	// .globl	_Z19find_min_fitness_v2P14ParticleSystem
.visible .entry _Z19find_min_fitness_v2P14ParticleSystem(
	.param .u64 .ptr .align 1 _Z19find_min_fitness_v2P14ParticleSystem_param_0
)
{
	.reg .pred 	%p<40>;
	.reg .b32 	%r<103>;
	.reg .b32 	%f<88>;
	.reg .b64 	%rd<25>;

	ld.param.u64 	%rd13, [_Z19find_min_fitness_v2P14ParticleSystem_param_0];
	cvta.to.global.u64 	%rd1, %rd13;
	ld.global.u32 	%r1, [%rd1+32];
	setp.lt.s32 	%p1, %r1, 1;
	ld.global.u64 	%rd2, [%rd1];
	mov.b64 	%rd24, 0;
	mov.f32 	%f86, 0f7F800000;
	@%p1 bra 	$L__BB5_14;
	cvta.to.global.u64 	%rd3, %rd2;
	and.b32  	%r2, %r1, 15;
	setp.lt.u32 	%p2, %r1, 16;
	mov.f32 	%f86, 0f7F800000;
	mov.b32 	%r102, 0;
	mov.u32 	%r95, %r102;
	@%p2 bra 	$L__BB5_4;
	and.b32  	%r95, %r1, 2147483632;
	add.s64 	%rd22, %rd3, 488;
	mov.f32 	%f86, 0f7F800000;
	mov.b32 	%r102, 0;
	mov.u32 	%r89, %r102;
$L__BB5_3:
	.pragma "nounroll";
	ld.global.f32 	%f21, [%rd22+-448];
	setp.lt.f32 	%p3, %f21, %f86;
	selp.f32 	%f22, %f21, %f86, %p3;
	selp.b32 	%r35, %r89, %r102, %p3;
	ld.global.f32 	%f23, [%rd22+-392];
	setp.lt.f32 	%p4, %f23, %f22;
	selp.f32 	%f24, %f23, %f22, %p4;
	add.s32 	%r36, %r89, 1;
	selp.b32 	%r37, %r36, %r35, %p4;
	ld.global.f32 	%f25, [%rd22+-336];
	setp.lt.f32 	%p5, %f25, %f24;
	selp.f32 	%f26, %f25, %f24, %p5;
	add.s32 	%r38, %r89, 2;
	selp.b32 	%r39, %r38, %r37, %p5;
	ld.global.f32 	%f27, [%rd22+-280];
	setp.lt.f32 	%p6, %f27, %f26;
	selp.f32 	%f28, %f27, %f26, %p6;
	add.s32 	%r40, %r89, 3;
	selp.b32 	%r41, %r40, %r39, %p6;
	ld.global.f32 	%f29, [%rd22+-224];
	setp.lt.f32 	%p7, %f29, %f28;
	selp.f32 	%f30, %f29, %f28, %p7;
	add.s32 	%r42, %r89, 4;
	selp.b32 	%r43, %r42, %r41, %p7;
	ld.global.f32 	%f31, [%rd22+-168];
	setp.lt.f32 	%p8, %f31, %f30;
	selp.f32 	%f32, %f31, %f30, %p8;
	add.s32 	%r44, %r89, 5;
	selp.b32 	%r45, %r44, %r43, %p8;
	ld.global.f32 	%f33, [%rd22+-112];
	setp.lt.f32 	%p9, %f33, %f32;
	selp.f32 	%f34, %f33, %f32, %p9;
	add.s32 	%r46, %r89, 6;
	selp.b32 	%r47, %r46, %r45, %p9;
	ld.global.f32 	%f35, [%rd22+-56];
	setp.lt.f32 	%p10, %f35, %f34;
	selp.f32 	%f36, %f35, %f34, %p10;
	add.s32 	%r48, %r89, 7;
	selp.b32 	%r49, %r48, %r47, %p10;
	ld.global.f32 	%f37, [%rd22];
	setp.lt.f32 	%p11, %f37, %f36;
	selp.f32 	%f38, %f37, %f36, %p11;
	add.s32 	%r50, %r89, 8;
	selp.b32 	%r51, %r50, %r49, %p11;
	ld.global.f32 	%f39, [%rd22+56];
	setp.lt.f32 	%p12, %f39, %f38;
	selp.f32 	%f40, %f39, %f38, %p12;
	add.s32 	%r52, %r89, 9;
	selp.b32 	%r53, %r52, %r51, %p12;
	ld.global.f32 	%f41, [%rd22+112];
	setp.lt.f32 	%p13, %f41, %f40;
	selp.f32 	%f42, %f41, %f40, %p13;
	add.s32 	%r54, %r89, 10;
	selp.b32 	%r55, %r54, %r53, %p13;
	ld.global.f32 	%f43, [%rd22+168];
	setp.lt.f32 	%p14, %f43, %f42;
	selp.f32 	%f44, %f43, %f42, %p14;
	add.s32 	%r56, %r89, 11;
	selp.b32 	%r57, %r56, %r55, %p14;
	ld.global.f32 	%f45, [%rd22+224];
	setp.lt.f32 	%p15, %f45, %f44;
	selp.f32 	%f46, %f45, %f44, %p15;
	add.s32 	%r58, %r89, 12;
	selp.b32 	%r59, %r58, %r57, %p15;
	ld.global.f32 	%f47, [%rd22+280];
	setp.lt.f32 	%p16, %f47, %f46;
	selp.f32 	%f48, %f47, %f46, %p16;
	add.s32 	%r60, %r89, 13;
	selp.b32 	%r61, %r60, %r59, %p16;
	ld.global.f32 	%f49, [%rd22+336];
	setp.lt.f32 	%p17, %f49, %f48;
	selp.f32 	%f50, %f49, %f48, %p17;
	add.s32 	%r62, %r89, 14;
	selp.b32 	%r63, %r62, %r61, %p17;
	ld.global.f32 	%f51, [%rd22+392];
	setp.lt.f32 	%p18, %f51, %f50;
	selp.f32 	%f86, %f51, %f50, %p18;
	add.s32 	%r64, %r89, 15;
	selp.b32 	%r102, %r64, %r63, %p18;
	add.s64 	%rd22, %rd22, 896;
	add.s32 	%r89, %r89, 16;
	setp.ne.s32 	%p19, %r89, %r95;
	@%p19 bra 	$L__BB5_3;
$L__BB5_4:
	setp.eq.s32 	%p20, %r2, 0;
	@%p20 bra 	$L__BB5_13;
	and.b32  	%r11, %r1, 7;
	setp.lt.u32 	%p21, %r2, 8;
	@%p21 bra 	$L__BB5_7;
	mul.wide.u32 	%rd14, %r95, 56;
	add.s64 	%rd15, %rd3, %rd14;
	ld.global.f32 	%f53, [%rd15+40];
	setp.lt.f32 	%p22, %f53, %f86;
	selp.f32 	%f54, %f53, %f86, %p22;
	selp.b32 	%r66, %r95, %r102, %p22;
	add.s32 	%r67, %r95, 1;
	ld.global.f32 	%f55, [%rd15+96];
	setp.lt.f32 	%p23, %f55, %f54;
	selp.f32 	%f56, %f55, %f54, %p23;
	selp.b32 	%r68, %r67, %r66, %p23;
	add.s32 	%r69, %r95, 2;
	ld.global.f32 	%f57, [%rd15+152];
	setp.lt.f32 	%p24, %f57, %f56;
	selp.f32 	%f58, %f57, %f56, %p24;
	selp.b32 	%r70, %r69, %r68, %p24;
	add.s32 	%r71, %r95, 3;
	ld.global.f32 	%f59, [%rd15+208];
	setp.lt.f32 	%p25, %f59, %f58;
	selp.f32 	%f60, %f59, %f58, %p25;
	selp.b32 	%r72, %r71, %r70, %p25;
	add.s32 	%r73, %r95, 4;
	ld.global.f32 	%f61, [%rd15+264];
	setp.lt.f32 	%p26, %f61, %f60;
	selp.f32 	%f62, %f61, %f60, %p26;
	selp.b32 	%r74, %r73, %r72, %p26;
	add.s32 	%r75, %r95, 5;
	ld.global.f32 	%f63, [%rd15+320];
	setp.lt.f32 	%p27, %f63, %f62;
	selp.f32 	%f64, %f63, %f62, %p27;
	selp.b32 	%r76, %r75, %r74, %p27;
	add.s32 	%r77, %r95, 6;
	ld.global.f32 	%f65, [%rd15+376];
	setp.lt.f32 	%p28, %f65, %f64;
	selp.f32 	%f66, %f65, %f64, %p28;
	selp.b32 	%r78, %r77, %r76, %p28;
	add.s32 	%r79, %r95, 7;
	ld.global.f32 	%f67, [%rd15+432];
	setp.lt.f32 	%p29, %f67, %f66;
	selp.f32 	%f86, %f67, %f66, %p29;
	selp.b32 	%r102, %r79, %r78, %p29;
	add.s32 	%r95, %r95, 8;
$L__BB5_7:
	setp.eq.s32 	%p30, %r11, 0;
	@%p30 bra 	$L__BB5_13;
	and.b32  	%r17, %r1, 3;
	setp.lt.u32 	%p31, %r11, 4;
	@%p31 bra 	$L__BB5_10;
	mul.wide.u32 	%rd16, %r95, 56;
	add.s64 	%rd17, %rd3, %rd16;
	ld.global.f32 	%f69, [%rd17+40];
	setp.lt.f32 	%p32, %f69, %f86;
	selp.f32 	%f70, %f69, %f86, %p32;
	selp.b32 	%r81, %r95, %r102, %p32;
	add.s32 	%r82, %r95, 1;
	ld.global.f32 	%f71, [%rd17+96];
	setp.lt.f32 	%p33, %f71, %f70;
	selp.f32 	%f72, %f71, %f70, %p33;
	selp.b32 	%r83, %r82, %r81, %p33;
	add.s32 	%r84, %r95, 2;
	ld.global.f32 	%f73, [%rd17+152];
	setp.lt.f32 	%p34, %f73, %f72;
	selp.f32 	%f74, %f73, %f72, %p34;
	selp.b32 	%r85, %r84, %r83, %p34;
	add.s32 	%r86, %r95, 3;
	ld.global.f32 	%f75, [%rd17+208];
	setp.lt.f32 	%p35, %f75, %f74;
	selp.f32 	%f86, %f75, %f74, %p35;
	selp.b32 	%r102, %r86, %r85, %p35;
	add.s32 	%r95, %r95, 4;
$L__BB5_10:
	setp.eq.s32 	%p36, %r17, 0;
	@%p36 bra 	$L__BB5_13;
	mul.wide.u32 	%rd18, %r95, 56;
	add.s64 	%rd19, %rd18, %rd3;
	add.s64 	%rd23, %rd19, 40;
	neg.s32 	%r99, %r17;
$L__BB5_12:
	.pragma "nounroll";
	ld.global.f32 	%f76, [%rd23];
	setp.lt.f32 	%p37, %f76, %f86;
	selp.f32 	%f86, %f76, %f86, %p37;
	selp.b32 	%r102, %r95, %r102, %p37;
	add.s32 	%r95, %r95, 1;
	add.s64 	%rd23, %rd23, 56;
	add.s32 	%r99, %r99, 1;
	setp.ne.s32 	%p38, %r99, 0;
	@%p38 bra 	$L__BB5_12;
$L__BB5_13:
	cvt.u64.u32 	%rd24, %r102;
$L__BB5_14:
	st.global.f32 	[%rd1+44], %f86;
	cvta.to.global.u64 	%rd20, %rd2;
	mad.lo.s64 	%rd21, %rd24, 56, %rd20;
	ld.global.v2.u32 	{%r31, %r87}, [%rd21];
	mov.b32 	%f15, %r87;
	ld.global.f32 	%f16, [%rd21+8];
	st.global.v2.u32 	[%rd1+8], {%r31, %r87};
	st.global.f32 	[%rd1+16], %f16;
	ld.global.f32 	%f77, [%rd1+40];
	setp.geu.f32 	%p39, %f86, %f77;
	@%p39 bra 	$L__BB5_16;
	st.global.f32 	[%rd1+40], %f86;
	st.global.u32 	[%rd1+20], %r31;
	st.global.f32 	[%rd1+24], %f15;
	st.global.f32 	[%rd1+28], %f16;
$L__BB5_16:
	ret;

}


// ===== COMPILED SASS (sm_100) =====

	.target	sm_100

	.elftype	@"ET_EXEC"


//--------------------- .note.nv.tkinfo           --------------------------
	.section	.note.nv.tkinfo,"",@"SHT_NOTE"
	.sectionflags	@"SHF_NOTE_NV_TKINFO"
	.tkinfo
        /*0018*/ 	.word	0x00000002
        /*0030*/ 	.string	""
        /*0030*/ 	.string	"ptxas"
        /*0030*/ 	.string	"Cuda compilation tools, release 13.0, V13.0.88"
        /*0030*/ 	.string	"Build cuda_13.0.r13.0/compiler.36424714_0"
        /*0030*/ 	.string	"-arch sm_100 -m 64 "



//--------------------- .note.nv.cuinfo           --------------------------
	.section	.note.nv.cuinfo,"",@"SHT_NOTE"
	.sectionflags	@"SHF_NOTE_NV_CUINFO"
        /*0018*/ 	.short	0x0002
        /*001a*/ 	.short	0x0064
        /*001c*/ 	.short	0x0082
	.zero		2


//--------------------- .nv.info                  --------------------------
	.section	.nv.info,"",@"SHT_CUDA_INFO"
	.align	4


	//----- nvinfo : EIATTR_REGCOUNT
	.align		4
        /*0000*/ 	.byte	0x04, 0x2f
        /*0002*/ 	.short	(.L_2 - .L_1)
	.align		4
.L_1:
        /*0004*/ 	.word	index@(_Z13init_particleP14ParticleSystem)
        /*0008*/ 	.word	0x00000020


	//----- nvinfo : EIATTR_FRAME_SIZE
	.align		4
.L_2:
        /*000c*/ 	.byte	0x04, 0x11
        /*000e*/ 	.short	(.L_4 - .L_3)
	.align		4
.L_3:
        /*0010*/ 	.word	index@($__internal_1_$__cuda_sm3x_div_rn_noftz_f32_slowpath)
        /*0014*/ 	.word	0x00000018


	//----- nvinfo : EIATTR_FRAME_SIZE
	.align		4
.L_4:
        /*0018*/ 	.byte	0x04, 0x11
        /*001a*/ 	.short	(.L_6 - .L_5)
	.align		4
.L_5:
        /*001c*/ 	.word	index@(_Z13init_particleP14ParticleSystem)
        /*0020*/ 	.word	0x00000018


	//----- nvinfo : EIATTR_REGCOUNT
	.align		4
.L_6:
        /*0024*/ 	.byte	0x04, 0x2f
        /*0026*/ 	.short	(.L_8 - .L_7)
	.align		4
.L_7:
        /*0028*/ 	.word	index@(_Z7new_velP14ParticleSystem)
        /*002c*/ 	.word	0x00000018


	//----- nvinfo : EIATTR_FRAME_SIZE
	.align		4
.L_8:
        /*0030*/ 	.byte	0x04, 0x11
        /*0032*/ 	.short	(.L_10 - .L_9)
	.align		4
.L_9:
        /*0034*/ 	.word	index@(_Z7new_velP14ParticleSystem)
        /*0038*/ 	.word	0x00000000


	//----- nvinfo : EIATTR_REGCOUNT
	.align		4
.L_10:
        /*003c*/ 	.byte	0x04, 0x2f
        /*003e*/ 	.short	(.L_12 - .L_11)
	.align		4
.L_11:
        /*0040*/ 	.word	index@(_Z7new_posP14ParticleSystem)
        /*0044*/ 	.word	0x0000001e


	//----- nvinfo : EIATTR_FRAME_SIZE
	.align		4
.L_12:
        /*0048*/ 	.byte	0x04, 0x11
        /*004a*/ 	.short	(.L_14 - .L_13)
	.align		4
.L_13:
        /*004c*/ 	.word	index@($__internal_0_$__cuda_sm3x_div_rn_noftz_f32_slowpath)
        /*0050*/ 	.word	0x00000018


	//----- nvinfo : EIATTR_FRAME_SIZE
	.align		4
.L_14:
        /*0054*/ 	.byte	0x04, 0x11
        /*0056*/ 	.short	(.L_16 - .L_15)
	.align		4
.L_15:
        /*0058*/ 	.word	index@(_Z7new_posP14ParticleSystem)
        /*005c*/ 	.word	0x00000018


	//----- nvinfo : EIATTR_REGCOUNT
	.align		4
.L_16:
        /*0060*/ 	.byte	0x04, 0x2f
        /*0062*/ 	.short	(.L_18 - .L_17)
	.align		4
.L_17:
        /*0064*/ 	.word	index@(_Z16init_cuda_systemP14ParticleSystemii)
        /*0068*/ 	.word	0x00000018


	//----- nvinfo : EIATTR_FRAME_SIZE
	.align		4
.L_18:
        /*006c*/ 	.byte	0x04, 0x11
        /*006e*/ 	.short	(.L_20 - .L_19)
	.align		4
.L_19:
        /*0070*/ 	.word	index@(_Z16init_cuda_systemP14ParticleSystemii)
        /*0074*/ 	.word	0x00000000


	//----- nvinfo : EIATTR_REGCOUNT
	.align		4
.L_20:
        /*0078*/ 	.byte	0x04, 0x2f
        /*007a*/ 	.short	(.L_22 - .L_21)
	.align		4
.L_21:
        /*007c*/ 	.word	index@(_Z16find_min_fitnessP14ParticleSystem)
        /*0080*/ 	.word	0x0000001f


	//----- nvinfo : EIATTR_FRAME_SIZE
	.align		4
.L_22:
        /*0084*/ 	.byte	0x04, 0x11
        /*0086*/ 	.short	(.L_24 - .L_23)
	.align		4
.L_23:
        /*0088*/ 	.word	index@(_Z16find_min_fitnessP14ParticleSystem)
        /*008c*/ 	.word	0x00000000


	//----- nvinfo : EIATTR_REGCOUNT
	.align		4
.L_24:
        /*0090*/ 	.byte	0x04, 0x2f
        /*0092*/ 	.short	(.L_26 - .L_25)
	.align		4
.L_25:
        /*0094*/ 	.word	index@(_Z19find_min_fitness_v2P14ParticleSystem)
        /*0098*/ 	.word	0x0000001e


	//----- nvinfo : EIATTR_FRAME_SIZE
	.align		4
.L_26:
        /*009c*/ 	.byte	0x04, 0x11
        /*009e*/ 	.short	(.L_28 - .L_27)
	.align		4
.L_27:
        /*00a0*/ 	.word	index@(_Z19find_min_fitness_v2P14ParticleSystem)
        /*00a4*/ 	.word	0x00000000


	//----- nvinfo : EIATTR_MIN_STACK_SIZE
	.align		4
.L_28:
        /*00a8*/ 	.byte	0x04, 0x12
        /*00aa*/ 	.short	(.L_30 - .L_29)
	.align		4
.L_29:
        /*00ac*/ 	.word	index@(_Z19find_min_fitness_v2P14ParticleSystem)
        /*00b0*/ 	.word	0x00000000


	//----- nvinfo : EIATTR_MIN_STACK_SIZE
	.align		4
.L_30:
        /*00b4*/ 	.byte	0x04, 0x12
        /*00b6*/ 	.short	(.L_32 - .L_31)
	.align		4
.L_31:
        /*00b8*/ 	.word	index@(_Z16find_min_fitnessP14ParticleSystem)
        /*00bc*/ 	.word	0x00000000


	//----- nvinfo : EIATTR_MIN_STACK_SIZE
	.align		4
.L_32:
        /*00c0*/ 	.byte	0x04, 0x12
        /*00c2*/ 	.short	(.L_34 - .L_33)
	.align		4
.L_33:
        /*00c4*/ 	.word	index@(_Z16init_cuda_systemP14ParticleSystemii)
        /*00c8*/ 	.word	0x00000000


	//----- nvinfo : EIATTR_MIN_STACK_SIZE
	.align		4
.L_34:
        /*00cc*/ 	.byte	0x04, 0x12
        /*00ce*/ 	.short	(.L_36 - .L_35)
	.align		4
.L_35:
        /*00d0*/ 	.word	index@(_Z7new_posP14ParticleSystem)
        /*00d4*/ 	.word	0x00000018


	//----- nvinfo : EIATTR_MIN_STACK_SIZE
	.align		4
.L_36:
        /*00d8*/ 	.byte	0x04, 0x12
        /*00da*/ 	.short	(.L_38 - .L_37)
	.align		4
.L_37:
        /*00dc*/ 	.word	index@(_Z7new_velP14ParticleSystem)
        /*00e0*/ 	.word	0x00000000


	//----- nvinfo : EIATTR_MIN_STACK_SIZE
	.align		4
.L_38:
        /*00e4*/ 	.byte	0x04, 0x12
        /*00e6*/ 	.short	(.L_40 - .L_39)
	.align		4
.L_39:
        /*00e8*/ 	.word	index@(_Z13init_particleP14ParticleSystem)
        /*00ec*/ 	.word	0x00000018
.L_40:


//--------------------- .nv.compat                --------------------------
	.section	.nv.compat,"",@"SHT_CUDA_COMPAT_INFO"
	.align	4
        /*0000*/ 	.byte	0x02, 0x09, 0x00, 0x00, 0x02, 0x02, 0x01, 0x00, 0x02, 0x05, 0x05, 0x00, 0x03, 0x07, 0x01, 0x01
        /*0010*/ 	.byte	0x02, 0x03, 0x00, 0x00, 0x02, 0x06, 0x01, 0x00, 0x04, 0x0b, 0x08, 0x00, 0x01, 0x00, 0x00, 0x00
        /*0020*/ 	.byte	0x00, 0x00, 0x00, 0x00


//--------------------- .nv.info._Z19find_min_fitness_v2P14ParticleSystem --------------------------
	.section	.nv.info._Z19find_min_fitness_v2P14ParticleSystem,"",@"SHT_CUDA_INFO"
	.sectionflags	@""
	.align	4


	//----- nvinfo : EIATTR_CUDA_API_VERSION
	.align		4
        /*0000*/ 	.byte	0x04, 0x37
        /*0002*/ 	.short	(.L_42 - .L_41)
.L_41:
        /*0004*/ 	.word	0x00000082


	//----- nvinfo : EIATTR_KPARAM_INFO
	.align		4
.L_42:
        /*0008*/ 	.byte	0x04, 0x17
        /*000a*/ 	.short	(.L_44 - .L_43)
.L_43:
        /*000c*/ 	.word	0x00000000
        /*0010*/ 	.short	0x0000
        /*0012*/ 	.short	0x0000
        /*0014*/ 	.byte	0x00, 0xf5, 0x21, 0x00


	//----- nvinfo : EIATTR_SPARSE_MMA_MASK
	.align		4
.L_44:
        /*0018*/ 	.byte	0x03, 0x50
        /*001a*/ 	.short	0x0000


	//----- nvinfo : EIATTR_MAXREG_COUNT
	.align		4
        /*001c*/ 	.byte	0x03, 0x1b
        /*001e*/ 	.short	0x00ff


	//----- nvinfo : EIATTR_MERCURY_ISA_VERSION
	.align		4
        /*0020*/ 	.byte	0x03, 0x5f
        /*0022*/ 	.short	0x0101


	//----- nvinfo : EIATTR_VRC_CTA_INIT_COUNT
	.align		4
        /*0024*/ 	.byte	0x02, 0x4a
	.zero		1
	.zero		1


	//----- nvinfo : EIATTR_EXIT_INSTR_OFFSETS
	.align		4
        /*0028*/ 	.byte	0x04, 0x1c
        /*002a*/ 	.short	(.L_46 - .L_45)


	//   ....[0]....
.L_45:
        /*002c*/ 	.word	0x00000b50


	//   ....[1]....
        /*0030*/ 	.word	0x00000ba0


	//----- nvinfo : EIATTR_CBANK_PARAM_SIZE
	.align		4
.L_46:
        /*0034*/ 	.byte	0x03, 0x19
        /*0036*/ 	.short	0x0008


	//----- nvinfo : EIATTR_PARAM_CBANK
	.align		4
        /*0038*/ 	.byte	0x04, 0x0a
        /*003a*/ 	.short	(.L_48 - .L_47)
	.align		4
.L_47:
        /*003c*/ 	.word	index@(.nv.constant0._Z19find_min_fitness_v2P14ParticleSystem)
        /*0040*/ 	.short	0x0380
        /*0042*/ 	.short	0x0008


	//----- nvinfo : EIATTR_SW_WAR
	.align		4
.L_48:
        /*0044*/ 	.byte	0x04, 0x36
        /*0046*/ 	.short	(.L_50 - .L_49)
.L_49:
        /*0048*/ 	.word	0x00000008
.L_50:


//--------------------- .nv.info._Z16find_min_fitnessP14ParticleSystem --------------------------
	.section	.nv.info._Z16find_min_fitnessP14ParticleSystem,"",@"SHT_CUDA_INFO"
	.sectionflags	@""
	.align	4


	//----- nvinfo : EIATTR_CUDA_API_VERSION
	.align		4
        /*0000*/ 	.byte	0x04, 0x37
        /*0002*/ 	.short	(.L_52 - .L_51)
.L_51:
        /*0004*/ 	.word	0x00000082


	//----- nvinfo : EIATTR_KPARAM_INFO
	.align		4
.L_52:
        /*0008*/ 	.byte	0x04, 0x17
        /*000a*/ 	.short	(.L_54 - .L_53)
.L_53:
        /*000c*/ 	.word	0x00000000
        /*0010*/ 	.short	0x0000
        /*0012*/ 	.short	0x0000
        /*0014*/ 	.byte	0x00, 0xf5, 0x21, 0x00


	//----- nvinfo : EIATTR_SPARSE_MMA_MASK
	.align		4
.L_54:
        /*0018*/ 	.byte	0x03, 0x50
        /*001a*/ 	.short	0x0000


	//----- nvinfo : EIATTR_MAXREG_COUNT
	.align		4
        /*001c*/ 	.byte	0x03, 0x1b
        /*001e*/ 	.short	0x00ff


	//----- nvinfo : EIATTR_MERCURY_ISA_VERSION
	.align		4
        /*0020*/ 	.byte	0x03, 0x5f
        /*0022*/ 	.short	0x0101


	//----- nvinfo : EIATTR_VRC_CTA_INIT_COUNT
	.align		4
        /*0024*/ 	.byte	0x02, 0x4a
	.zero		1
	.zero		1


	//----- nvinfo : EIATTR_EXIT_INSTR_OFFSETS
	.align		4
        /*0028*/ 	.byte	0x04, 0x1c
        /*002a*/ 	.short	(.L_56 - .L_55)


	//   ....[0]....
.L_55:
        /*002c*/ 	.word	0x00000b60


	//----- nvinfo : EIATTR_CBANK_PARAM_SIZE
	.align		4
.L_56:
        /*0030*/ 	.byte	0x03, 0x19
        /*0032*/ 	.short	0x0008


	//----- nvinfo : EIATTR_PARAM_CBANK
	.align		4
        /*0034*/ 	.byte	0x04, 0x0a
        /*0036*/ 	.short	(.L_58 - .L_57)
	.align		4
.L_57:
        /*0038*/ 	.word	index@(.nv.constant0._Z16find_min_fitnessP14ParticleSystem)
        /*003c*/ 	.short	0x0380
        /*003e*/ 	.short	0x0008


	//----- nvinfo : EIATTR_SW_WAR
	.align		4
.L_58:
        /*0040*/ 	.byte	0x04, 0x36
        /*0042*/ 	.short	(.L_60 - .L_59)
.L_59:
        /*0044*/ 	.word	0x00000008
.L_60:


//--------------------- .nv.info._Z16init_cuda_systemP14ParticleSystemii --------------------------
	.section	.nv.info._Z16init_cuda_systemP14ParticleSystemii,"",@"SHT_CUDA_INFO"
	.sectionflags	@""
	.align	4


	//----- nvinfo : EIATTR_CUDA_API_VERSION
	.align		4
        /*0000*/ 	.byte	0x04, 0x37
        /*0002*/ 	.short	(.L_62 - .L_61)
.L_61:
        /*0004*/ 	.word	0x00000082


	//----- nvinfo : EIATTR_KPARAM_INFO
	.align		4
.L_62:
        /*0008*/ 	.byte	0x04, 0x17
        /*000a*/ 	.short	(.L_64 - .L_63)
.L_63:
        /*000c*/ 	.word	0x00000000
        /*0010*/ 	.short	0x0002
        /*0012*/ 	.short	0x000c
        /*0014*/ 	.byte	0x00, 0xf0, 0x11, 0x00


	//----- nvinfo : EIATTR_KPARAM_INFO
	.align		4
.L_64:
        /*0018*/ 	.byte	0x04, 0x17
        /*001a*/ 	.short	(.L_66 - .L_65)
.L_65:
        /*001c*/ 	.word	0x00000000
        /*0020*/ 	.short	0x0001
        /*0022*/ 	.short	0x0008
        /*0024*/ 	.byte	0x00, 0xf0, 0x11, 0x00


	//----- nvinfo : EIATTR_KPARAM_INFO
	.align		4
.L_66:
        /*0028*/ 	.byte	0x04, 0x17
        /*002a*/ 	.short	(.L_68 - .L_67)
.L_67:
        /*002c*/ 	.word	0x00000000
        /*0030*/ 	.short	0x0000
        /*0032*/ 	.short	0x0000
        /*0034*/ 	.byte	0x00, 0xf5, 0x21, 0x00


	//----- nvinfo : EIATTR_SPARSE_MMA_MASK
	.align		4
.L_68:
        /*0038*/ 	.byte	0x03, 0x50
        /*003a*/ 	.short	0x0000


	//----- nvinfo : EIATTR_MAXREG_COUNT
	.align		4
        /*003c*/ 	.byte	0x03, 0x1b
        /*003e*/ 	.short	0x00ff


	//----- nvinfo : EIATTR_EXTERNS
	.align		4
        /*0040*/ 	.byte	0x04, 0x0f
        /*0042*/ 	.short	(.L_70 - .L_69)


	//   ....[0]....
	.align		4
.L_69:
        /*0044*/ 	.word	index@(malloc)


	//----- nvinfo : EIATTR_MERCURY_ISA_VERSION
	.align		4
.L_70:
        /*0048*/ 	.byte	0x03, 0x5f
        /*004a*/ 	.short	0x0101


	//----- nvinfo : EIATTR_VRC_CTA_INIT_COUNT
	.align		4
        /*004c*/ 	.byte	0x02, 0x4a
	.zero		1
	.zero		1


	//----- nvinfo : EIATTR_SYSCALL_OFFSETS
	.align		4
        /*0050*/ 	.byte	0x04, 0x46
        /*0052*/ 	.short	(.L_72 - .L_71)


	//   ....[0]....
.L_71:
        /*0054*/ 	.word	0x000000c0


	//----- nvinfo : EIATTR_EXIT_INSTR_OFFSETS
	.align		4
.L_72:
        /*0058*/ 	.byte	0x04, 0x1c
        /*005a*/ 	.short	(.L_74 - .L_73)


	//   ....[0]....
.L_73:
        /*005c*/ 	.word	0x00000110


	//----- nvinfo : EIATTR_CBANK_PARAM_SIZE
	.align		4
.L_74:
        /*0060*/ 	.byte	0x03, 0x19
        /*0062*/ 	.short	0x0010


	//----- nvinfo : EIATTR_PARAM_CBANK
	.align		4
        /*0064*/ 	.byte	0x04, 0x0a
        /*0066*/ 	.short	(.L_76 - .L_75)
	.align		4
.L_75:
        /*0068*/ 	.word	index@(.nv.constant0._Z16init_cuda_systemP14ParticleSystemii)
        /*006c*/ 	.short	0x0380
        /*006e*/ 	.short	0x0010


	//----- nvinfo : EIATTR_SW_WAR
	.align		4
.L_76:
        /*0070*/ 	.byte	0x04, 0x36
        /*0072*/ 	.short	(.L_78 - .L_77)
.L_77:
        /*0074*/ 	.word	0x00000008
.L_78:


//--------------------- .nv.info._Z7new_posP14ParticleSystem --------------------------
	.section	.nv.info._Z7new_posP14ParticleSystem,"",@"SHT_CUDA_INFO"
	.sectionflags	@""
	.align	4


	//----- nvinfo : EIATTR_CUDA_API_VERSION
	.align		4
        /*0000*/ 	.byte	0x04, 0x37
        /*0002*/ 	.short	(.L_80 - .L_79)
.L_79:
        /*0004*/ 	.word	0x00000082


	//----- nvinfo : EIATTR_KPARAM_INFO
	.align		4
.L_80:
        /*0008*/ 	.byte	0x04, 0x17
        /*000a*/ 	.short	(.L_82 - .L_81)
.L_81:
        /*000c*/ 	.word	0x00000000
        /*0010*/ 	.short	0x0000
        /*0012*/ 	.short	0x0000
        /*0014*/ 	.byte	0x00, 0xf5, 0x21, 0x00


	//----- nvinfo : EIATTR_SPARSE_MMA_MASK
	.align		4
.L_82:
        /*0018*/ 	.byte	0x03, 0x50
        /*001a*/ 	.short	0x0000


	//----- nvinfo : EIATTR_MAXREG_COUNT
	.align		4
        /*001c*/ 	.byte	0x03, 0x1b
        /*001e*/ 	.short	0x00ff


	//----- nvinfo : EIATTR_EXTERNS
	.align		4
        /*0020*/ 	.byte	0x04, 0x0f
        /*0022*/ 	.short	(.L_84 - .L_83)


	//   ....[0]....
	.align		4
.L_83:
        /*0024*/ 	.word	index@(malloc)


	//----- nvinfo : EIATTR_MERCURY_ISA_VERSION
	.align		4
.L_84:
        /*0028*/ 	.byte	0x03, 0x5f
        /*002a*/ 	.short	0x0101


	//----- nvinfo : EIATTR_VRC_CTA_INIT_COUNT
	.align		4
        /*002c*/ 	.byte	0x02, 0x4a
	.zero		1
	.zero		1


	//----- nvinfo : EIATTR_SYSCALL_OFFSETS
	.align		4
        /*0030*/ 	.byte	0x04, 0x46
        /*0032*/ 	.short	(.L_86 - .L_85)


	//   ....[0]....
.L_85:
        /*0034*/ 	.word	0x00000820


	//----- nvinfo : EIATTR_EXIT_INSTR_OFFSETS
	.align		4
.L_86:
        /*0038*/ 	.byte	0x04, 0x1c
        /*003a*/ 	.short	(.L_88 - .L_87)


	//   ....[0]....
.L_87:
        /*003c*/ 	.word	0x00001b40


	//   ....[1]....
        /*0040*/ 	.word	0x00001b90


	//----- nvinfo : EIATTR_CRS_STACK_SIZE
	.align		4
.L_88:
        /*0044*/ 	.byte	0x04, 0x1e
        /*0046*/ 	.short	(.L_90 - .L_89)
.L_89:
        /*0048*/ 	.word	0x00000000


	//----- nvinfo : EIATTR_CBANK_PARAM_SIZE
	.align		4
.L_90:
        /*004c*/ 	.byte	0x03, 0x19
        /*004e*/ 	.short	0x0008


	//----- nvinfo : EIATTR_PARAM_CBANK
	.align		4
        /*0050*/ 	.byte	0x04, 0x0a
        /*0052*/ 	.short	(.L_92 - .L_91)
	.align		4
.L_91:
        /*0054*/ 	.word	index@(.nv.constant0._Z7new_posP14ParticleSystem)
        /*0058*/ 	.short	0x0380
        /*005a*/ 	.short	0x0008


	//----- nvinfo : EIATTR_SW_WAR
	.align		4
.L_92:
        /*005c*/ 	.byte	0x04, 0x36
        /*005e*/ 	.short	(.L_94 - .L_93)
.L_93:
        /*0060*/ 	.word	0x00000008
.L_94:


//--------------------- .nv.info._Z7new_velP14ParticleSystem --------------------------
	.section	.nv.info._Z7new_velP14ParticleSystem,"",@"SHT_CUDA_INFO"
	.sectionflags	@""
	.align	4


	//----- nvinfo : EIATTR_CUDA_API_VERSION
	.align		4
        /*0000*/ 	.byte	0x04, 0x37
        /*0002*/ 	.short	(.L_96 - .L_95)
.L_95:
        /*0004*/ 	.word	0x00000082


	//----- nvinfo : EIATTR_KPARAM_INFO
	.align		4
.L_96:
        /*0008*/ 	.byte	0x04, 0x17
        /*000a*/ 	.short	(.L_98 - .L_97)
.L_97:
        /*000c*/ 	.word	0x00000000
        /*0010*/ 	.short	0x0000
        /*0012*/ 	.short	0x0000
        /*0014*/ 	.byte	0x00, 0xf5, 0x21, 0x00


	//----- nvinfo : EIATTR_SPARSE_MMA_MASK
	.align		4
.L_98:
        /*0018*/ 	.byte	0x03, 0x50
        /*001a*/ 	.short	0x0000


	//----- nvinfo : EIATTR_MAXREG_COUNT
	.align		4
        /*001c*/ 	.byte	0x03, 0x1b
        /*001e*/ 	.short	0x00ff


	//----- nvinfo : EIATTR_MERCURY_ISA_VERSION
	.align		4
        /*0020*/ 	.byte	0x03, 0x5f
        /*0022*/ 	.short	0x0101


	//----- nvinfo : EIATTR_VRC_CTA_INIT_COUNT
	.align		4
        /*0024*/ 	.byte	0x02, 0x4a
	.zero		1
	.zero		1


	//----- nvinfo : EIATTR_EXIT_INSTR_OFFSETS
	.align		4
        /*0028*/ 	.byte	0x04, 0x1c
        /*002a*/ 	.short	(.L_100 - .L_99)


	//   ....[0]....
.L_99:
        /*002c*/ 	.word	0x00000090


	//   ....[1]....
        /*0030*/ 	.word	0x000001a0


	//   ....[2]....
        /*0034*/ 	.word	0x000008d0


	//   ....[3]....
        /*0038*/ 	.word	0x00000b30


	//----- nvinfo : EIATTR_CRS_STACK_SIZE
	.align		4
.L_100:
        /*003c*/ 	.byte	0x04, 0x1e
        /*003e*/ 	.short	(.L_102 - .L_101)
.L_101:
        /*0040*/ 	.word	0x00000000


	//----- nvinfo : EIATTR_CBANK_PARAM_SIZE
	.align		4
.L_102:
        /*0044*/ 	.byte	0x03, 0x19
        /*0046*/ 	.short	0x0008


	//----- nvinfo : EIATTR_PARAM_CBANK
	.align		4
        /*0048*/ 	.byte	0x04, 0x0a
        /*004a*/ 	.short	(.L_104 - .L_103)
	.align		4
.L_103:
        /*004c*/ 	.word	index@(.nv.constant0._Z7new_velP14ParticleSystem)
        /*0050*/ 	.short	0x0380
        /*0052*/ 	.short	0x0008


	//----- nvinfo : EIATTR_SW_WAR
	.align		4
.L_104:
        /*0054*/ 	.byte	0x04, 0x36
        /*0056*/ 	.short	(.L_106 - .L_105)
.L_105:
        /*0058*/ 	.word	0x00000008
.L_106:


//--------------------- .nv.info._Z13init_particleP14ParticleSystem --------------------------
	.section	.nv.info._Z13init_particleP14ParticleSystem,"",@"SHT_CUDA_INFO"
	.sectionflags	@""
	.align	4


	//----- nvinfo : EIATTR_CUDA_API_VERSION
	.align		4
        /*0000*/ 	.byte	0x04, 0x37
        /*0002*/ 	.short	(.L_108 - .L_107)
.L_107:
        /*0004*/ 	.word	0x00000082


	//----- nvinfo : EIATTR_KPARAM_INFO
	.align		4
.L_108:
        /*0008*/ 	.byte	0x04, 0x17
        /*000a*/ 	.short	(.L_110 - .L_109)
.L_109:
        /*000c*/ 	.word	0x00000000
        /*0010*/ 	.short	0x0000
        /*0012*/ 	.short	0x0000
        /*0014*/ 	.byte	0x00, 0xf5, 0x21, 0x00


	//----- nvinfo : EIATTR_SPARSE_MMA_MASK
	.align		4
.L_110:
        /*0018*/ 	.byte	0x03, 0x50
        /*001a*/ 	.short	0x0000


	//----- nvinfo : EIATTR_MAXREG_COUNT
	.align		4
        /*001c*/ 	.byte	0x03, 0x1b
        /*001e*/ 	.short	0x00ff


	//----- nvinfo : EIATTR_EXTERNS
	.align		4
        /*0020*/ 	.byte	0x04, 0x0f
        /*0022*/ 	.short	(.L_112 - .L_111)


	//   ....[0]....
	.align		4
.L_111:
        /*0024*/ 	.word	index@(malloc)


	//----- nvinfo : EIATTR_MERCURY_ISA_VERSION
	.align		4
.L_112:
        /*0028*/ 	.byte	0x03, 0x5f
        /*002a*/ 	.short	0x0101


	//----- nvinfo : EIATTR_VRC_CTA_INIT_COUNT
	.align		4
        /*002c*/ 	.byte	0x02, 0x4a
	.zero		1
	.zero		1


	//----- nvinfo : EIATTR_SYSCALL_OFFSETS
	.align		4
        /*0030*/ 	.byte	0x04, 0x46
        /*0032*/ 	.short	(.L_114 - .L_113)


	//   ....[0]....
.L_113:
        /*0034*/ 	.word	0x00000790


	//----- nvinfo : EIATTR_EXIT_INSTR_OFFSETS
	.align		4
.L_114:
        /*0038*/ 	.byte	0x04, 0x1c
        /*003a*/ 	.short	(.L_116 - .L_115)


	//   ....[0]....
.L_115:
        /*003c*/ 	.word	0x00001980


	//----- nvinfo : EIATTR_CRS_STACK_SIZE
	.align		4
.L_116:
        /*0040*/ 	.byte	0x04, 0x1e
        /*0042*/ 	.short	(.L_118 - .L_117)
.L_117:
        /*0044*/ 	.word	0x00000000


	//----- nvinfo : EIATTR_CBANK_PARAM_SIZE
	.align		4
.L_118:
        /*0048*/ 	.byte	0x03, 0x19
        /*004a*/ 	.short	0x0008


	//----- nvinfo : EIATTR_PARAM_CBANK
	.align		4
        /*004c*/ 	.byte	0x04, 0x0a
        /*004e*/ 	.short	(.L_120 - .L_119)
	.align		4
.L_119:
        /*0050*/ 	.word	index@(.nv.constant0._Z13init_particleP14ParticleSystem)
        /*0054*/ 	.short	0x0380
        /*0056*/ 	.short	0x0008


	//----- nvinfo : EIATTR_SW_WAR
	.align		4
.L_120:
        /*0058*/ 	.byte	0x04, 0x36
        /*005a*/ 	.short	(.L_122 - .L_121)
.L_121:
        /*005c*/ 	.word	0x00000008
.L_122:


//--------------------- .nv.callgraph             --------------------------
	.section	.nv.callgraph,"",@"SHT_CUDA_CALLGRAPH"
	.align	4
	.sectionentsize	8
	.align		4
        /*0000*/ 	.word	0x00000000
	.align		4
        /*0004*/ 	.word	0xffffffff
	.align		4
        /*0008*/ 	.word	index@(_Z16init_cuda_systemP14ParticleSystemii)
	.align		4
        /*000c*/ 	.word	index@(malloc)
	.align		4
        /*0010*/ 	.word	index@(_Z7new_posP14ParticleSystem)
	.align		4
        /*0014*/ 	.word	index@(malloc)
	.align		4
        /*0018*/ 	.word	index@(_Z13init_particleP14ParticleSystem)
	.align		4
        /*001c*/ 	.word	index@(malloc)
	.align		4
        /*0020*/ 	.word	0x00000000
	.align		4
        /*0024*/ 	.word	0xfffffffe
	.align		4
        /*0028*/ 	.word	0x00000000
	.align		4
        /*002c*/ 	.word	0xfffffffd
	.align		4
        /*0030*/ 	.word	0x00000000
	.align		4
        /*0034*/ 	.word	0xfffffffc


//--------------------- .nv.constant4             --------------------------
	.section	.nv.constant4,"a",@progbits
	.align	8
	.align		8
.nv.constant4:
        /*0000*/ 	.dword	target_pos_shared
	.align		8
        /*0008*/ 	.dword	malloc


//--------------------- .text._Z19find_min_fitness_v2P14ParticleSystem --------------------------
	.section	.text._Z19find_min_fitness_v2P14ParticleSystem,"ax",@progbits
	.align	128
        .global         _Z19find_min_fitness_v2P14ParticleSystem
        .type           _Z19find_min_fitness_v2P14ParticleSystem,@function
        .size           _Z19find_min_fitness_v2P14ParticleSystem,(.L_x_142 - _Z19find_min_fitness_v2P14ParticleSystem)
        .other          _Z19find_min_fitness_v2P14ParticleSystem,@"STO_CUDA_ENTRY STV_DEFAULT"
_Z19find_min_fitness_v2P14ParticleSystem:
.text._Z19find_min_fitness_v2P14ParticleSystem:
[----:B------:R-:W-:Y:S08]  /*0000*/  LDC R1, c[0x0][0x37c] ;  /* 0x0000df00ff017b82 */ /* 0x000ff00000000800 */
[----:B------:R-:W0:Y:S01]  /*0010*/  LDC.64 R2, c[0x0][0x380] ;  /* 0x0000e000ff027b82 */ /* 0x000e220000000a00 */
[----:B------:R-:W0:Y:S02]  /*0020*/  LDCU.64 UR4, c[0x0][0x358] ;  /* 0x00006b00ff0477ac */ /* 0x000e240008000a00 */
[----:B0-----:R-:W2:Y:S01]  /*0030*/  LDG.E R0, desc[UR4][R2.64+0x20] ;  /* 0x0000200402007981 */ /* 0x001ea2000c1e1900 */
[----:B------:R-:W-:-:S03]  /*0040*/  IMAD.MOV.U32 R9, RZ, RZ, 0x7f800000 ;  /* 0x7f800000ff097424 */ /* 0x000fc600078e00ff */
[----:B------:R0:W5:Y:S01]  /*0050*/  LDG.E.64 R4, desc[UR4][R2.64] ;  /* 0x0000000402047981 */ /* 0x000162000c1e1b00 */
[----:B------:R-:W-:Y:S02]  /*0060*/  CS2R R6, SRZ ;  /* 0x0000000000067805 */ /* 0x000fe4000001ff00 */
[----:B--2---:R-:W-:-:S13]  /*0070*/  ISETP.GE.AND P0, PT, R0, 0x1, PT ;  /* 0x000000010000780c */ /* 0x004fda0003f06270 */
[----:B0-----:R-:W-:Y:S05]  /*0080*/  @!P0 BRA `(.L_x_0) ;  /* 0x0000000800888947 */ /* 0x001fea0003800000 */
[C---:B------:R-:W-:Y:S01]  /*0090*/  ISETP.GE.U32.AND P1, PT, R0.reuse, 0x10, PT ;  /* 0x000000100000780c */ /* 0x040fe20003f26070 */
[----:B------:R-:W-:Y:S01]  /*00a0*/  IMAD.MOV.U32 R9, RZ, RZ, 0x7f800000 ;  /* 0x7f800000ff097424 */ /* 0x000fe200078e00ff */
[----:B------:R-:W-:Y:S01]  /*00b0*/  LOP3.LUT R25, R0, 0xf, RZ, 0xc0, !PT ;  /* 0x0000000f00197812 */ /* 0x000fe200078ec0ff */
[----:B------:R-:W-:Y:S02]  /*00c0*/  IMAD.MOV.U32 R8, RZ, RZ, RZ ;  /* 0x000000ffff087224 */ /* 0x000fe400078e00ff */
[----:B------:R-:W-:Y:S01]  /*00d0*/  IMAD.MOV.U32 R11, RZ, RZ, RZ ;  /* 0x000000ffff0b7224 */ /* 0x000fe200078e00ff */
[----:B------:R-:W-:-:S07]  /*00e0*/  ISETP.NE.AND P0, PT, R25, RZ, PT ;  /* 0x000000ff1900720c */ /* 0x000fce0003f05270 */
[----:B------:R-:W-:Y:S06]  /*00f0*/  @!P1 BRA `(.L_x_1) ;  /* 0x00000004002c9947 */ /* 0x000fec0003800000 */
[----:B-----5:R-:W-:Y:S01]  /*0100*/  IADD3 R6, P1, PT, R4, 0x1e8, RZ ;  /* 0x000001e804067810 */ /* 0x020fe20007f3e0ff */
[----:B------:R-:W-:Y:S01]  /*0110*/  IMAD.MOV.U32 R9, RZ, RZ, 0x7f800000 ;  /* 0x7f800000ff097424 */ /* 0x000fe200078e00ff */
[----:B------:R-:W-:Y:S01]  /*0120*/  LOP3.LUT R11, R0, 0x7ffffff0, RZ, 0xc0, !PT ;  /* 0x7ffffff0000b7812 */ /* 0x000fe200078ec0ff */
[----:B------:R-:W-:Y:S02]  /*0130*/  IMAD.MOV.U32 R8, RZ, RZ, RZ ;  /* 0x000000ffff087224 */ /* 0x000fe400078e00ff */
[----:B------:R-:W-:Y:S02]  /*0140*/  IMAD.MOV.U32 R10, RZ, RZ, RZ ;  /* 0x000000ffff0a7224 */ /* 0x000fe400078e00ff */
[----:B------:R-:W-:-:S07]  /*0150*/  IMAD.X R7, RZ, RZ, R5, P1 ;  /* 0x000000ffff077224 */ /* 0x000fce00008e0605 */
.L_x_2:
[----:B------:R-:W2:Y:S04]  /*0160*/  LDG.E R24, desc[UR4][R6.64+-0x1c0] ;  /* 0xfffe400406187981 */ /* 0x000ea8000c1e1900 */
[----:B------:R-:W3:Y:S04]  /*0170*/  LDG.E R27, desc[UR4][R6.64+-0x188] ;  /* 0xfffe7804061b7981 */ /* 0x000ee8000c1e1900 */
[----:B------:R-:W4:Y:S04]  /*0180*/  LDG.E R23, desc[UR4][R6.64+-0x150] ;  /* 0xfffeb00406177981 */ /* 0x000f28000c1e1900 */
[----:B------:R-:W5:Y:S04]  /*0190*/  LDG.E R22, desc[UR4][R6.64+-0x118] ;  /* 0xfffee80406167981 */ /* 0x000f68000c1e1900 */
        /* <DEDUP_REMOVED lines=9> */
[----:B------:R-:W5:Y:S01]  /*0230*/  LDG.E R19, desc[UR4][R6.64+0x118] ;  /* 0x0001180406137981 */ /* 0x000f62000c1e1900 */
[----:B--2---:R-:W-:-:S04]  /*0240*/  FSETP.GEU.AND P3, PT, R24, R9, PT ;  /* 0x000000091800720b */ /* 0x004fc80003f6e000 */
[----:B------:R-:W-:Y:S02]  /*0250*/  FSEL R24, R24, R9, !P3 ;  /* 0x0000000918187208 */ /* 0x000fe40005800000 */
[----:B------:R-:W2:Y:S02]  /*0260*/  LDG.E R9, desc[UR4][R6.64+0x150] ;  /* 0x0001500406097981 */ /* 0x000ea4000c1e1900 */
[----:B---3--:R-:W-:-:S04]  /*0270*/  FSETP.GEU.AND P1, PT, R27, R24, PT ;  /* 0x000000181b00720b */ /* 0x008fc80003f2e000 */
[----:B------:R-:W-:Y:S02]  /*0280*/  FSEL R26, R27, R24, !P1 ;  /* 0x000000181b1a7208 */ /* 0x000fe40004800000 */
[----:B------:R-:W3:Y:S01]  /*0290*/  LDG.E R24, desc[UR4][R6.64+0x188] ;  /* 0x0001880406187981 */ /* 0x000ee2000c1e1900 */
[----:B------:R-:W-:Y:S02]  /*02a0*/  SEL R8, R10, R8, !P3 ;  /* 0x000000080a087207 */ /* 0x000fe40005800000 */
[----:B----4-:R-:W-:-:S04]  /*02b0*/  FSETP.GEU.AND P2, PT, R23, R26, PT ;  /* 0x0000001a1700720b */ /* 0x010fc80003f4e000 */
[----:B------:R-:W-:Y:S01]  /*02c0*/  FSEL R23, R23, R26, !P2 ;  /* 0x0000001a17177208 */ /* 0x000fe20005000000 */
[----:B------:R-:W-:-:S03]  /*02d0*/  @!P1 VIADD R8, R10, 0x1 ;  /* 0x000000010a089836 */ /* 0x000fc60000000000 */
[----:B-----5:R-:W-:-:S04]  /*02e0*/  FSETP.GEU.AND P4, PT, R22, R23, PT ;  /* 0x000000171600720b */ /* 0x020fc80003f8e000 */
[----:B------:R-:W-:Y:S01]  /*02f0*/  FSEL R22, R22, R23, !P4 ;  /* 0x0000001716167208 */ /* 0x000fe20006000000 */
[----:B------:R-:W-:-:S03]  /*0300*/  @!P2 VIADD R8, R10, 0x2 ;  /* 0x000000020a08a836 */ /* 0x000fc60000000000 */
[----:B------:R-:W-:-:S04]  /*0310*/  FSETP.GEU.AND P6, PT, R21, R22, PT ;  /* 0x000000161500720b */ /* 0x000fc80003fce000 */
        /* <DEDUP_REMOVED lines=28> */
[----:B------:R-:W-:-:S08]  /*04e0*/  @!P3 VIADD R8, R10, 0xc ;  /* 0x0000000c0a08b836 */ /* 0x000fd00000000000 */
[----:B------:R-:W-:Y:S01]  /*04f0*/  @!P1 VIADD R8, R10, 0xd ;  /* 0x0000000d0a089836 */ /* 0x000fe20000000000 */
[----:B--2---:R-:W-:-:S04]  /*0500*/  FSETP.GEU.AND P2, PT, R9, R18, PT ;  /* 0x000000120900720b */ /* 0x004fc80003f4e000 */
[----:B------:R-:W-:-:S04]  /*0510*/  FSEL R9, R9, R18, !P2 ;  /* 0x0000001209097208 */ /* 0x000fc80005000000 */
[----:B---3--:R-:W-:-:S04]  /*0520*/  FSETP.GEU.AND P4, PT, R24, R9, PT ;  /* 0x000000091800720b */ /* 0x008fc80003f8e000 */
[----:B------:R-:W-:Y:S01]  /*0530*/  FSEL R9, R24, R9, !P4 ;  /* 0x0000000918097208 */ /* 0x000fe20006000000 */
[----:B------:R-:W-:Y:S01]  /*0540*/  @!P2 VIADD R8, R10, 0xe ;  /* 0x0000000e0a08a836 */ /* 0x000fe20000000000 */
[----:B------:R-:W-:-:S05]  /*0550*/  IADD3 R6, P2, PT, R6, 0x380, RZ ;  /* 0x0000038006067810 */ /* 0x000fca0007f5e0ff */
[----:B------:R-:W-:Y:S02]  /*0560*/  IMAD.X R7, RZ, RZ, R7, P2 ;  /* 0x000000ffff077224 */ /* 0x000fe400010e0607 */
[C---:B------:R-:W-:Y:S02]  /*0570*/  @!P4 VIADD R8, R10.reuse, 0xf ;  /* 0x0000000f0a08c836 */ /* 0x040fe40000000000 */
[----:B------:R-:W-:-:S05]  /*0580*/  VIADD R10, R10, 0x10 ;  /* 0x000000100a0a7836 */ /* 0x000fca0000000000 */
[----:B------:R-:W-:-:S13]  /*0590*/  ISETP.NE.AND P1, PT, R10, R11, PT ;  /* 0x0000000b0a00720c */ /* 0x000fda0003f25270 */
[----:B------:R-:W-:Y:S05]  /*05a0*/  @P1 BRA `(.L_x_2) ;  /* 0xfffffff800ec1947 */ /* 0x000fea000383ffff */
.L_x_1:
[----:B------:R-:W-:Y:S05]  /*05b0*/  @!P0 BRA `(.L_x_3) ;  /* 0x0000000400348947 */ /* 0x000fea0003800000 */
[----:B------:R-:W-:Y:S02]  /*05c0*/  ISETP.GE.U32.AND P1, PT, R25, 0x8, PT ;  /* 0x000000081900780c */ /* 0x000fe40003f26070 */
[----:B------:R-:W-:-:S04]  /*05d0*/  LOP3.LUT R13, R0, 0x7, RZ, 0xc0, !PT ;  /* 0x00000007000d7812 */ /* 0x000fc800078ec0ff */
[----:B------:R-:W-:-:S07]  /*05e0*/  ISETP.NE.AND P0, PT, R13, RZ, PT ;  /* 0x000000ff0d00720c */ /* 0x000fce0003f05270 */
[----:B------:R-:W-:Y:S06]  /*05f0*/  @!P1 BRA `(.L_x_4) ;  /* 0x0000000000889947 */ /* 0x000fec0003800000 */
[----:B-----5:R-:W-:-:S05]  /*0600*/  IMAD.WIDE.U32 R6, R11, 0x38, R4 ;  /* 0x000000380b067825 */ /* 0x020fca00078e0004 */
[----:B------:R-:W2:Y:S04]  /*0610*/  LDG.E R10, desc[UR4][R6.64+0x28] ;  /* 0x00002804060a7981 */ /* 0x000ea8000c1e1900 */
[----:B------:R-:W3:Y:S04]  /*0620*/  LDG.E R12, desc[UR4][R6.64+0x60] ;  /* 0x00006004060c7981 */ /* 0x000ee8000c1e1900 */
[----:B------:R-:W4:Y:S04]  /*0630*/  LDG.E R14, desc[UR4][R6.64+0x98] ;  /* 0x00009804060e7981 */ /* 0x000f28000c1e1900 */
[----:B------:R-:W4:Y:S04]  /*0640*/  LDG.E R16, desc[UR4][R6.64+0xd0] ;  /* 0x0000d00406107981 */ /* 0x000f28000c1e1900 */
[----:B------:R-:W4:Y:S04]  /*0650*/  LDG.E R18, desc[UR4][R6.64+0x108] ;  /* 0x0001080406127981 */ /* 0x000f28000c1e1900 */
[----:B------:R-:W4:Y:S04]  /*0660*/  LDG.E R20, desc[UR4][R6.64+0x140] ;  /* 0x0001400406147981 */ /* 0x000f28000c1e1900 */
[----:B------:R-:W4:Y:S04]  /*0670*/  LDG.E R22, desc[UR4][R6.64+0x178] ;  /* 0x0001780406167981 */ /* 0x000f28000c1e1900 */
[----:B------:R-:W4:Y:S01]  /*0680*/  LDG.E R24, desc[UR4][R6.64+0x1b0] ;  /* 0x0001b00406187981 */ /* 0x000f22000c1e1900 */
[----:B--2---:R-:W-:-:S04]  /*0690*/  FSETP.GEU.AND P5, PT, R10, R9, PT ;  /* 0x000000090a00720b */ /* 0x004fc80003fae000 */
[----:B------:R-:W-:Y:S02]  /*06a0*/  FSEL R9, R10, R9, !P5 ;  /* 0x000000090a097208 */ /* 0x000fe40006800000 */
[----:B------:R-:W-:Y:S02]  /*06b0*/  SEL R8, R11, R8, !P5 ;  /* 0x000000080b087207 */ /* 0x000fe40006800000 */
[----:B---3--:R-:W-:-:S04]  /*06c0*/  FSETP.GEU.AND P6, PT, R12, R9, PT ;  /* 0x000000090c00720b */ /* 0x008fc80003fce000 */
[----:B------:R-:W-:-:S04]  /*06d0*/  FSEL R9, R12, R9, !P6 ;  /* 0x000000090c097208 */ /* 0x000fc80007000000 */
[----:B----4-:R-:W-:-:S04]  /*06e0*/  FSETP.GEU.AND P4, PT, R14, R9, PT ;  /* 0x000000090e00720b */ /* 0x010fc80003f8e000 */
        /* <DEDUP_REMOVED lines=17> */
[C---:B------:R-:W-:Y:S02]  /*0800*/  @!P3 VIADD R8, R11.reuse, 0x7 ;  /* 0x000000070b08b836 */ /* 0x040fe40000000000 */
[----:B------:R-:W-:-:S07]  /*0810*/  VIADD R11, R11, 0x8 ;  /* 0x000000080b0b7836 */ /* 0x000fce0000000000 */
.L_x_4:
        /* <DEDUP_REMOVED lines=20> */
[----:B------:R-:W-:-:S08]  /*0960*/  @!P3 VIADD R8, R11, 0x2 ;  /* 0x000000020b08b836 */ /* 0x000fd00000000000 */
[C---:B------:R-:W-:Y:S02]  /*0970*/  @!P4 VIADD R8, R11.reuse, 0x3 ;  /* 0x000000030b08c836 */ /* 0x040fe40000000000 */
[----:B------:R-:W-:-:S07]  /*0980*/  VIADD R11, R11, 0x4 ;  /* 0x000000040b0b7836 */ /* 0x000fce0000000000 */
.L_x_5:
[----:B------:R-:W-:Y:S05]  /*0990*/  @!P1 BRA `(.L_x_3) ;  /* 0x00000000003c9947 */ /* 0x000fea0003800000 */
[----:B-----5:R-:W-:-:S04]  /*09a0*/  IMAD.WIDE.U32 R6, R11, 0x38, R4 ;  /* 0x000000380b067825 */ /* 0x020fc800078e0004 */
[----:B------:R-:W-:Y:S01]  /*09b0*/  IMAD.MOV R0, RZ, RZ, -R0 ;  /* 0x000000ffff007224 */ /* 0x000fe200078e0a00 */
[----:B------:R-:W-:-:S05]  /*09c0*/  IADD3 R10, P0, PT, R6, 0x28, RZ ;  /* 0x00000028060a7810 */ /* 0x000fca0007f1e0ff */
[----:B------:R-:W-:-:S08]  /*09d0*/  IMAD.X R7, RZ, RZ, R7, P0 ;  /* 0x000000ffff077224 */ /* 0x000fd000000e0607 */
.L_x_6:
[----:B------:R-:W-:-:S06]  /*09e0*/  IMAD.MOV.U32 R6, RZ, RZ, R10 ;  /* 0x000000ffff067224 */ /* 0x000fcc00078e000a */
[----:B------:R0:W2:Y:S01]  /*09f0*/  LDG.E R6, desc[UR4][R6.64] ;  /* 0x0000000406067981 */ /* 0x0000a2000c1e1900 */
[----:B------:R-:W-:Y:S01]  /*0a00*/  VIADD R0, R0, 0x1 ;  /* 0x0000000100007836 */ /* 0x000fe20000000000 */
[----:B------:R-:W-:-:S04]  /*0a10*/  IADD3 R10, P2, PT, R10, 0x38, RZ ;  /* 0x000000380a0a7810 */ /* 0x000fc80007f5e0ff */
[----:B------:R-:W-:Y:S01]  /*0a20*/  ISETP.NE.AND P1, PT, R0, RZ, PT ;  /* 0x000000ff0000720c */ /* 0x000fe20003f25270 */
[----:B0-----:R-:W-:Y:S01]  /*0a30*/  IMAD.X R7, RZ, RZ, R7, P2 ;  /* 0x000000ffff077224 */ /* 0x001fe200010e0607 */
[----:B--2---:R-:W-:-:S04]  /*0a40*/  FSETP.GEU.AND P0, PT, R6, R9, PT ;  /* 0x000000090600720b */ /* 0x004fc80003f0e000 */
[C---:B------:R-:W-:Y:S01]  /*0a50*/  SEL R8, R11.reuse, R8, !P0 ;  /* 0x000000080b087207 */ /* 0x040fe20004000000 */
[----:B------:R-:W-:Y:S01]  /*0a60*/  VIADD R11, R11, 0x1 ;  /* 0x000000010b0b7836 */ /* 0x000fe20000000000 */
[----:B------:R-:W-:-:S05]  /*0a70*/  FSEL R9, R6, R9, !P0 ;  /* 0x0000000906097208 */ /* 0x000fca0004000000 */
[----:B------:R-:W-:Y:S05]  /*0a80*/  @P1 BRA `(.L_x_6) ;  /* 0xfffffffc00d41947 */ /* 0x000fea000383ffff */
.L_x_3:
[----:B------:R-:W-:Y:S02]  /*0a90*/  IMAD.MOV.U32 R6, RZ, RZ, R8 ;  /* 0x000000ffff067224 */ /* 0x000fe400078e0008 */
[----:B------:R-:W-:-:S07]  /*0aa0*/  IMAD.MOV.U32 R7, RZ, RZ, RZ ;  /* 0x000000ffff077224 */ /* 0x000fce00078e00ff */
.L_x_0:
[----:B------:R-:W2:Y:S01]  /*0ab0*/  LDG.E R0, desc[UR4][R2.64+0x28] ;  /* 0x0000280402007981 */ /* 0x000ea2000c1e1900 */
[----:B-----5:R-:W-:-:S04]  /*0ac0*/  IMAD.WIDE.U32 R4, R6, 0x38, R4 ;  /* 0x0000003806047825 */ /* 0x020fc800078e0004 */
[----:B------:R-:W-:-:S04]  /*0ad0*/  IMAD R7, R7, 0x38, RZ ;  /* 0x0000003807077824 */ /* 0x000fc800078e02ff */
[----:B------:R-:W-:Y:S01]  /*0ae0*/  IMAD.IADD R5, R5, 0x1, R7 ;  /* 0x0000000105057824 */ /* 0x000fe200078e0207 */
[----:B------:R0:W-:Y:S04]  /*0af0*/  STG.E desc[UR4][R2.64+0x2c], R9 ;  /* 0x00002c0902007986 */ /* 0x0001e8000c101904 */
[----:B------:R-:W3:Y:S04]  /*0b00*/  LDG.E.64 R6, desc[UR4][R4.64] ;  /* 0x0000000404067981 */ /* 0x000ee8000c1e1b00 */
[----:B------:R-:W4:Y:S01]  /*0b10*/  LDG.E R11, desc[UR4][R4.64+0x8] ;  /* 0x00000804040b7981 */ /* 0x000f22000c1e1900 */
[----:B--2---:R-:W-:-:S03]  /*0b20*/  FSETP.GEU.AND P0, PT, R9, R0, PT ;  /* 0x000000000900720b */ /* 0x004fc60003f0e000 */
[----:B---3--:R0:W-:Y:S04]  /*0b30*/  STG.E.64 desc[UR4][R2.64+0x8], R6 ;  /* 0x0000080602007986 */ /* 0x0081e8000c101b04 */
[----:B----4-:R0:W-:Y:S06]  /*0b40*/  STG.E desc[UR4][R2.64+0x10], R11 ;  /* 0x0000100b02007986 */ /* 0x0101ec000c101904 */
[----:B------:R-:W-:Y:S05]  /*0b50*/  @P0 EXIT ;  /* 0x000000000000094d */ /* 0x000fea0003800000 */
[----:B------:R-:W-:Y:S01]  /*0b60*/  IMAD.MOV.U32 R10, RZ, RZ, R7 ;  /* 0x000000ffff0a7224 */ /* 0x000fe200078e0007 */
[----:B------:R-:W-:Y:S04]  /*0b70*/  STG.E desc[UR4][R2.64+0x28], R9 ;  /* 0x0000280902007986 */ /* 0x000fe8000c101904 */
[----:B------:R-:W-:Y:S04]  /*0b80*/  STG.E desc[UR4][R2.64+0x14], R6 ;  /* 0x0000140602007986 */ /* 0x000fe8000c101904 */
[----:B------:R-:W-:Y:S01]  /*0b90*/  STG.E.64 desc[UR4][R2.64+0x18], R10 ;  /* 0x0000180a02007986 */ /* 0x000fe2000c101b04 */
[----:B------:R-:W-:Y:S05]  /*0ba0*/  EXIT ;  /* 0x000000000000794d */ /* 0x000fea0003800000 */
.L_x_7:
[----:B------:R-:W-:-:S00]  /*0bb0*/  BRA `(.L_x_7) ;  /* 0xfffffffc00fc7947 */ /* 0x000fc0000383ffff */
[----:B------:R-:W-:-:S00]  /*0bc0*/  NOP ;  /* 0x0000000000007918 */ /* 0x000fc00000000000 */
        /* <DEDUP_REMOVED lines=11> */
.L_x_142:


//--------------------- .text._Z16find_min_fitnessP14ParticleSystem --------------------------
	.section	.text._Z16find_min_fitnessP14ParticleSystem,"ax",@progbits
	.align	128
        .global         _Z16find_min_fitnessP14ParticleSystem
        .type           _Z16find_min_fitnessP14ParticleSystem,@function
        .size           _Z16find_min_fitnessP14ParticleSystem,(.L_x_143 - _Z16find_min_fitnessP14ParticleSystem)
        .other          _Z16find_min_fitnessP14ParticleSystem,@"STO_CUDA_ENTRY STV_DEFAULT"
_Z16find_min_fitnessP14ParticleSystem:
.text._Z16find_min_fitnessP14ParticleSystem:
[----:B------:R-:W-:Y:S08]  /*0000*/  LDC R1, c[0x0][0x37c] ;  /* 0x0000df00ff017b82 */ /* 0x000ff00000000800 */
[----:B------:R-:W0:Y:S01]  /*0010*/  LDC.64 R2, c[0x0][0x380] ;  /* 0x0000e000ff027b82 */ /* 0x000e220000000a00 */
[----:B------:R-:W0:Y:S02]  /*0020*/  LDCU.64 UR4, c[0x0][0x358] ;  /* 0x00006b00ff0477ac */ /* 0x000e240008000a00 */
[----:B0-----:R-:W2:Y:S01]  /*0030*/  LDG.E R0, desc[UR4][R2.64+0x20] ;  /* 0x0000200402007981 */ /* 0x001ea2000c1e1900 */
[----:B------:R-:W-:-:S03]  /*0040*/  CS2R R10, SRZ ;  /* 0x00000000000a7805 */ /* 0x000fc6000001ff00 */
[----:B------:R0:W5:Y:S01]  /*0050*/  LDG.E.64 R4, desc[UR4][R2.64] ;  /* 0x0000000402047981 */ /* 0x000162000c1e1b00 */
[----:B------:R-:W-:Y:S01]  /*0060*/  IMAD.MOV.U32 R8, RZ, RZ, 0x7f800000 ;  /* 0x7f800000ff087424 */ /* 0x000fe200078e00ff */
[----:B--2---:R-:W-:-:S13]  /*0070*/  ISETP.GE.AND P0, PT, R0, 0x1, PT ;  /* 0x000000010000780c */ /* 0x004fda0003f06270 */
[----:B0-----:R-:W-:Y:S05]  /*0080*/  @!P0 BRA `(.L_x_8) ;  /* 0x0000000800808947 */ /* 0x001fea0003800000 */
[C---:B------:R-:W-:Y:S01]  /*0090*/  ISETP.GE.U32.AND P1, PT, R0.reuse, 0x10, PT ;  /* 0x000000100000780c */ /* 0x040fe20003f26070 */
[----:B------:R-:W-:Y:S01]  /*00a0*/  IMAD.MOV.U32 R10, RZ, RZ, RZ ;  /* 0x000000ffff0a7224 */ /* 0x000fe200078e00ff */
[----:B------:R-:W-:Y:S01]  /*00b0*/  LOP3.LUT R26, R0, 0xf, RZ, 0xc0, !PT ;  /* 0x0000000f001a7812 */ /* 0x000fe200078ec0ff */
[----:B------:R-:W-:Y:S02]  /*00c0*/  IMAD.MOV.U32 R9, RZ, RZ, RZ ;  /* 0x000000ffff097224 */ /* 0x000fe400078e00ff */
[----:B------:R-:W-:Y:S01]  /*00d0*/  IMAD.MOV.U32 R8, RZ, RZ, 0x7f800000 ;  /* 0x7f800000ff087424 */ /* 0x000fe200078e00ff */
[----:B------:R-:W-:-:S07]  /*00e0*/  ISETP.NE.AND P0, PT, R26, RZ, PT ;  /* 0x000000ff1a00720c */ /* 0x000fce0003f05270 */
[----:B------:R-:W-:Y:S06]  /*00f0*/  @!P1 BRA `(.L_x_9) ;  /* 0x0000000400289947 */ /* 0x000fec0003800000 */
[----:B-----5:R-:W-:Y:S02]  /*0100*/  IADD3 R6, P1, PT, R4, 0x1e8, RZ ;  /* 0x000001e804067810 */ /* 0x020fe40007f3e0ff */
[----:B------:R-:W-:Y:S02]  /*0110*/  CS2R R10, SRZ ;  /* 0x00000000000a7805 */ /* 0x000fe4000001ff00 */
[----:B------:R-:W-:Y:S01]  /*0120*/  LOP3.LUT R9, R0, 0x7ffffff0, RZ, 0xc0, !PT ;  /* 0x7ffffff000097812 */ /* 0x000fe200078ec0ff */
[----:B------:R-:W-:Y:S02]  /*0130*/  IMAD.MOV.U32 R8, RZ, RZ, 0x7f800000 ;  /* 0x7f800000ff087424 */ /* 0x000fe400078e00ff */
[----:B------:R-:W-:-:S07]  /*0140*/  IMAD.X R7, RZ, RZ, R5, P1 ;  /* 0x000000ffff077224 */ /* 0x000fce00008e0605 */
.L_x_10:
        /* <DEDUP_REMOVED lines=69> */
.L_x_9:
        /* <DEDUP_REMOVED lines=39> */
.L_x_12:
        /* <DEDUP_REMOVED lines=23> */
.L_x_13:
[----:B------:R-:W-:Y:S05]  /*0980*/  @!P1 BRA `(.L_x_11) ;  /* 0x00000000003c9947 */ /* 0x000fea0003800000 */
[----:B-----5:R-:W-:-:S04]  /*0990*/  IMAD.WIDE.U32 R6, R9, 0x38, R4 ;  /* 0x0000003809067825 */ /* 0x020fc800078e0004 */
[----:B------:R-:W-:Y:S01]  /*09a0*/  IMAD.MOV R0, RZ, RZ, -R0 ;  /* 0x000000ffff007224 */ /* 0x000fe200078e0a00 */
[----:B------:R-:W-:-:S05]  /*09b0*/  IADD3 R6, P0, PT, R6, 0x28, RZ ;  /* 0x0000002806067810 */ /* 0x000fca0007f1e0ff */
[----:B------:R-:W-:-:S08]  /*09c0*/  IMAD.X R11, RZ, RZ, R7, P0 ;  /* 0x000000ffff0b7224 */ /* 0x000fd000000e0607 */
.L_x_14:
[----:B------:R-:W-:-:S06]  /*09d0*/  IMAD.MOV.U32 R7, RZ, RZ, R11 ;  /* 0x000000ffff077224 */ /* 0x000fcc00078e000b */
[----:B------:R0:W2:Y:S01]  /*09e0*/  LDG.E R7, desc[UR4][R6.64] ;  /* 0x0000000406077981 */ /* 0x0000a2000c1e1900 */
[----:B------:R-:W-:-:S05]  /*09f0*/  VIADD R0, R0, 0x1 ;  /* 0x0000000100007836 */ /* 0x000fca0000000000 */
[----:B------:R-:W-:Y:S02]  /*0a00*/  ISETP.NE.AND P1, PT, R0, RZ, PT ;  /* 0x000000ff0000720c */ /* 0x000fe40003f25270 */
[----:B0-----:R-:W-:-:S05]  /*0a10*/  IADD3 R6, P2, PT, R6, 0x38, RZ ;  /* 0x0000003806067810 */ /* 0x001fca0007f5e0ff */
[----:B------:R-:W-:Y:S01]  /*0a20*/  IMAD.X R11, RZ, RZ, R11, P2 ;  /* 0x000000ffff0b7224 */ /* 0x000fe200010e060b */
[----:B--2---:R-:W-:-:S04]  /*0a30*/  FSETP.GEU.AND P0, PT, R7, R8, PT ;  /* 0x000000080700720b */ /* 0x004fc80003f0e000 */
[C---:B------:R-:W-:Y:S01]  /*0a40*/  SEL R10, R9.reuse, R10, !P0 ;  /* 0x0000000a090a7207 */ /* 0x040fe20004000000 */
[----:B------:R-:W-:Y:S01]  /*0a50*/  VIADD R9, R9, 0x1 ;  /* 0x0000000109097836 */ /* 0x000fe20000000000 */
[----:B------:R-:W-:Y:S01]  /*0a60*/  FSEL R8, R7, R8, !P0 ;  /* 0x0000000807087208 */ /* 0x000fe20004000000 */
[----:B------:R-:W-:Y:S06]  /*0a70*/  @P1 BRA `(.L_x_14) ;  /* 0xfffffffc00d41947 */ /* 0x000fec000383ffff */
.L_x_11:
[----:B------:R-:W-:-:S07]  /*0a80*/  IMAD.MOV.U32 R11, RZ, RZ, RZ ;  /* 0x000000ffff0b7224 */ /* 0x000fce00078e00ff */
.L_x_8:
[----:B-----5:R-:W-:-:S04]  /*0a90*/  IMAD.WIDE.U32 R4, R10, 0x38, R4 ;  /* 0x000000380a047825 */ /* 0x020fc800078e0004 */
[----:B------:R-:W-:Y:S02]  /*0aa0*/  IMAD R11, R11, 0x38, RZ ;  /* 0x000000380b0b7824 */ /* 0x000fe400078e02ff */
[----:B------:R-:W-:Y:S02]  /*0ab0*/  IMAD.MOV.U32 R9, RZ, RZ, R8 ;  /* 0x000000ffff097224 */ /* 0x000fe400078e0008 */
[----:B------:R-:W-:-:S03]  /*0ac0*/  IMAD.IADD R5, R5, 0x1, R11 ;  /* 0x0000000105057824 */ /* 0x000fc600078e020b */
[----:B------:R-:W-:Y:S04]  /*0ad0*/  STG.E.64 desc[UR4][R2.64+0x28], R8 ;  /* 0x0000280802007986 */ /* 0x000fe8000c101b04 */
[----:B------:R-:W2:Y:S04]  /*0ae0*/  LDG.E.64 R6, desc[UR4][R4.64] ;  /* 0x0000000404067981 */ /* 0x000ea8000c1e1b00 */
[----:B------:R-:W3:Y:S01]  /*0af0*/  LDG.E R10, desc[UR4][R4.64+0x8] ;  /* 0x00000804040a7981 */ /* 0x000ee2000c1e1900 */
[----:B--2---:R-:W-:-:S03]  /*0b00*/  IMAD.MOV.U32 R11, RZ, RZ, R6 ;  /* 0x000000ffff0b7224 */ /* 0x004fc600078e0006 */
[----:B------:R-:W-:Y:S01]  /*0b10*/  STG.E.64 desc[UR4][R2.64+0x8], R6 ;  /* 0x0000080602007986 */ /* 0x000fe2000c101b04 */
[----:B------:R-:W-:Y:S02]  /*0b20*/  IMAD.MOV.U32 R12, RZ, RZ, R7 ;  /* 0x000000ffff0c7224 */ /* 0x000fe400078e0007 */
[----:B---3--:R-:W-:Y:S01]  /*0b30*/  IMAD.MOV.U32 R13, RZ, RZ, R10 ;  /* 0x000000ffff0d7224 */ /* 0x008fe200078e000a */
[----:B------:R-:W-:Y:S04]  /*0b40*/  STG.E.64 desc[UR4][R2.64+0x10], R10 ;  /* 0x0000100a02007986 */ /* 0x000fe8000c101b04 */
[----:B------:R-:W-:Y:S01]  /*0b50*/  STG.E.64 desc[UR4][R2.64+0x18], R12 ;  /* 0x0000180c02007986 */ /* 0x000fe2000c101b04 */
[----:B------:R-:W-:Y:S05]  /*0b60*/  EXIT ;  /* 0x000000000000794d */ /* 0x000fea0003800000 */
.L_x_15:
        /* <DEDUP_REMOVED lines=9> */
.L_x_143:


//--------------------- .text._Z16init_cuda_systemP14ParticleSystemii --------------------------
	.section	.text._Z16init_cuda_systemP14ParticleSystemii,"ax",@progbits
	.align	128
        .global         _Z16init_cuda_systemP14ParticleSystemii
        .type           _Z16init_cuda_systemP14ParticleSystemii,@function
        .size           _Z16init_cuda_systemP14ParticleSystemii,(.L_x_144 - _Z16init_cuda_systemP14ParticleSystemii)
        .other          _Z16init_cuda_systemP14ParticleSystemii,@"STO_CUDA_ENTRY STV_DEFAULT"
_Z16init_cuda_systemP14ParticleSystemii:
.text._Z16init_cuda_systemP14ParticleSystemii:
[----:B------:R-:W0:Y:S01]  /*0000*/  LDC R1, c[0x0][0x37c] ;  /* 0x0000df00ff017b82 */ /* 0x000e220000000800 */
[----:B------:R-:W1:Y:S01]  /*0010*/  LDCU UR4, c[0x0][0x388] ;  /* 0x00007100ff0477ac */ /* 0x000e620008000800 */
[----:B------:R-:W-:Y:S01]  /*0020*/  MOV R0, 0x8 ;  /* 0x0000000800007802 */ /* 0x000fe20000000f00 */
[----:B------:R-:W2:Y:S05]  /*0030*/  LDCU.64 UR36, c[0x0][0x358] ;  /* 0x00006b00ff2477ac */ /* 0x000eaa0008000a00 */
[----:B------:R3:W4:Y:S01]  /*0040*/  LDC.64 R2, c[0x4][R0] ;  /* 0x0100000000027b82 */ /* 0x0007220000000a00 */
[----:B-1----:R-:W-:-:S06]  /*0050*/  UIMAD.WIDE UR4, UR4, 0x38, URZ ;  /* 0x00000038040478a5 */ /* 0x002fcc000f8e02ff */
[----:B------:R-:W-:Y:S01]  /*0060*/  MOV R7, UR5 ;  /* 0x0000000500077c02 */ /* 0x000fe20008000f00 */
[----:B------:R-:W-:Y:S01]  /*0070*/  IMAD.U32 R4, RZ, RZ, UR4 ;  /* 0x00000004ff047e24 */ /* 0x000fe2000f8e00ff */
[----:B------:R-:W-:Y:S01]  /*0080*/  MOV R5, UR5 ;  /* 0x0000000500057c02 */ /* 0x000fe20008000f00 */
[----:B------:R-:W-:Y:S02]  /*0090*/  IMAD.U32 R6, RZ, RZ, UR4 ;  /* 0x00000004ff067e24 */ /* 0x000fe4000f8e00ff */
[----:B--23--:R-:W-:-:S07]  /*00a0*/  IMAD.MOV.U32 R5, RZ, RZ, R7 ;  /* 0x000000ffff057224 */ /* 0x00cfce00078e0007 */
[----:B------:R-:W-:-:S07]  /*00b0*/  LEPC R20, `(.L_x_16) ;  /* 0x000000001014794e */ /* 0x000fce0000000000 */
[----:B0---4-:R-:W-:Y:S05]  /*00c0*/  CALL.ABS.NOINC R2 ;  /* 0x0000000002007343 */ /* 0x011fea0003c00000 */
.L_x_16:
[----:B------:R-:W0:Y:S08]  /*00d0*/  LDC.64 R2, c[0x0][0x380] ;  /* 0x0000e000ff027b82 */ /* 0x000e300000000a00 */
[----:B------:R-:W1:Y:S01]  /*00e0*/  LDC.64 R6, c[0x0][0x388] ;  /* 0x0000e200ff067b82 */ /* 0x000e620000000a00 */
[----:B0-----:R-:W-:Y:S04]  /*00f0*/  STG.E.64 desc[UR36][R2.64], R4 ;  /* 0x0000000402007986 */ /* 0x001fe8000c101b24 */
[----:B-1----:R-:W-:Y:S01]  /*0100*/  STG.E.64 desc[UR36][R2.64+0x20], R6 ;  /* 0x0000200602007986 */ /* 0x002fe2000c101b24 */
[----:B------:R-:W-:Y:S05]  /*0110*/  EXIT ;  /* 0x000000000000794d */ /* 0x000fea0003800000 */
.L_x_17:
        /* <DEDUP_REMOVED lines=14> */
.L_x_144:


//--------------------- .text._Z7new_posP14ParticleSystem --------------------------
	.section	.text._Z7new_posP14ParticleSystem,"ax",@progbits
	.align	128
        .global         _Z7new_posP14ParticleSystem
        .type           _Z7new_posP14ParticleSystem,@function
        .size           _Z7new_posP14ParticleSystem,(.L_x_140 - _Z7new_posP14ParticleSystem)
        .other          _Z7new_posP14ParticleSystem,@"STO_CUDA_ENTRY STV_DEFAULT"
_Z7new_posP14ParticleSystem:
.text._Z7new_posP14ParticleSystem:
[----:B------:R-:W0:Y:S08]  /*0000*/  LDC R1, c[0x0][0x37c] ;  /* 0x0000df00ff017b82 */ /* 0x000e300000000800 */
[----:B------:R-:W1:Y:S01]  /*0010*/  LDC.64 R8, c[0x0][0x380] ;  /* 0x0000e000ff087b82 */ /* 0x000e620000000a00 */
[----:B------:R-:W1:Y:S01]  /*0020*/  LDCU.64 UR36, c[0x0][0x358] ;  /* 0x00006b00ff2477ac */ /* 0x000e620008000a00 */
[----:B0-----:R-:W-:Y:S01]  /*0030*/  VIADD R1, R1, 0xffffffe8 ;  /* 0xffffffe801017836 */ /* 0x001fe20000000000 */
[----:B-1----:R-:W2:Y:S01]  /*0040*/  LDG.E.64 R8, desc[UR36][R8.64] ;  /* 0x0000002408087981 */ /* 0x002ea2000c1e1b00 */
[----:B------:R-:W2:Y:S02]  /*0050*/  S2R R17, SR_CTAID.X ;  /* 0x0000000000117919 */ /* 0x000ea40000002500 */
[----:B--2---:R-:W-:-:S05]  /*0060*/  IMAD.WIDE.U32 R16, R17, 0x38, R8 ;  /* 0x0000003811107825 */ /* 0x004fca00078e0008 */
[----:B------:R-:W2:Y:S04]  /*0070*/  LD.E.64 R4, desc[UR36][R16.64+0x10] ;  /* 0x0000102410047980 */ /* 0x000ea8000c101b00 */
[----:B--2---:R0:W-:Y:S04]  /*0080*/  STL [R1+0x4], R4 ;  /* 0x0000040401007387 */ /* 0x0041e80000100800 */
[----:B------:R0:W-:Y:S04]  /*0090*/  STL [R1+0x8], R5 ;  /* 0x0000080501007387 */ /* 0x0001e80000100800 */
[----:B------:R-:W2:Y:S04]  /*00a0*/  LD.E.64 R2, desc[UR36][R16.64] ;  /* 0x0000002410027980 */ /* 0x000ea8000c101b00 */
[----:B------:R-:W3:Y:S01]  /*00b0*/  LD.E R7, desc[UR36][R16.64+0x8] ;  /* 0x0000082410077980 */ /* 0x000ee2000c101900 */
[----:B------:R-:W-:Y:S01]  /*00c0*/  BSSY.RECONVERGENT B1, `(.L_x_18) ;  /* 0x000006b000017945 */ /* 0x000fe20003800200 */
[C---:B------:R-:W-:Y:S01]  /*00d0*/  IADD3 R18, PT, PT, R1.reuse, 0xc, RZ ;  /* 0x0000000c01127810 */ /* 0x040fe20007ffe0ff */
[----:B------:R-:W-:-:S02]  /*00e0*/  VIADD R19, R1, 0x14 ;  /* 0x0000001401137836 */ /* 0x000fc40000000000 */
[----:B--2---:R-:W-:Y:S01]  /*00f0*/  IMAD.MOV.U32 R6, RZ, RZ, R3 ;  /* 0x000000ffff067224 */ /* 0x004fe200078e0003 */
[----:B------:R-:W-:-:S04]  /*0100*/  ISETP.GE.AND P0, PT, R2, 0x1, PT ;  /* 0x000000010200780c */ /* 0x000fc80003f06270 */
[----:B---3--:R0:W-:Y:S09]  /*0110*/  STL.64 [R1+0x10], R6 ;  /* 0x0000100601007387 */ /* 0x0081f20000100a00 */
[----:B------:R-:W-:Y:S05]  /*0120*/  @!P0 BRA `(.L_x_19) ;  /* 0x0000000400908947 */ /* 0x000fea0003800000 */
[C---:B------:R-:W-:Y:S01]  /*0130*/  ISETP.GE.U32.AND P0, PT, R2.reuse, 0x4, PT ;  /* 0x000000040200780c */ /* 0x040fe20003f06070 */
[----:B------:R-:W-:Y:S01]  /*0140*/  BSSY.RECONVERGENT B0, `(.L_x_20) ;  /* 0x0000047000007945 */ /* 0x000fe20003800200 */
[----:B------:R-:W-:Y:S01]  /*0150*/  HFMA2 R0, -RZ, RZ, 0, 0 ;  /* 0x00000000ff007431 */ /* 0x000fe200000001ff */
[----:B------:R-:W-:-:S10]  /*0160*/  LOP3.LUT R3, R2, 0x3, RZ, 0xc0, !PT ;  /* 0x0000000302037812 */ /* 0x000fd400078ec0ff */
[----:B------:R-:W-:Y:S05]  /*0170*/  @!P0 BRA `(.L_x_21) ;  /* 0x00000004000c8947 */ /* 0x000fea0003800000 */
[----:B------:R-:W-:Y:S01]  /*0180*/  LOP3.LUT R0, R2, 0x7ffffffc, RZ, 0xc0, !PT ;  /* 0x7ffffffc02007812 */ /* 0x000fe200078ec0ff */
[----:B0-----:R-:W-:Y:S01]  /*0190*/  VIADD R4, R1, 0x10 ;  /* 0x0000001001047836 */ /* 0x001fe20000000000 */
[----:B------:R-:W-:-:S03]  /*01a0*/  MOV R5, R19 ;  /* 0x0000001300057202 */ /* 0x000fc60000000f00 */
[----:B------:R-:W-:-:S07]  /*01b0*/  IMAD.MOV R6, RZ, RZ, -R0 ;  /* 0x000000ffff067224 */ /* 0x000fce00078e0a00 */
.L_x_33:
[----:B------:R-:W2:Y:S04]  /*01c0*/  LDL R7, [R4+-0xc] ;  /* 0xfffff40004077983 */ /* 0x000ea80000100800 */
[----:B------:R-:W2:Y:S04]  /*01d0*/  LDL R8, [R5+-0x4] ;  /* 0xfffffc0005087983 */ /* 0x000ea80000100800 */
[----:B------:R0:W5:Y:S01]  /*01e0*/  LDL R10, [R5] ;  /* 0x00000000050a7983 */ /* 0x0001620000100800 */
[----:B------:R-:W-:Y:S01]  /*01f0*/  BSSY.RECONVERGENT B2, `(.L_x_22) ;  /* 0x000000a000027945 */ /* 0x000fe20003800200 */
[----:B--2---:R-:W-:-:S05]  /*0200*/  FADD R12, R7, R8 ;  /* 0x00000008070c7221 */ /* 0x004fca0000000000 */
[----:B------:R-:W-:Y:S01]  /*0210*/  FSETP.GT.AND P0, PT, R12, 1, PT ;  /* 0x3f8000000c00780b */ /* 0x000fe20003f04000 */
[----:B------:R0:W-:-:S12]  /*0220*/  STL [R5+-0x4], R12 ;  /* 0xfffffc0c05007387 */ /* 0x0001d80000100800 */
[----:B------:R-:W-:-:S05]  /*0230*/  @P0 MOV R8, 0x3f800000 ;  /* 0x3f80000000080802 */ /* 0x000fca0000000f00 */
[----:B------:R0:W-:Y:S01]  /*0240*/  @P0 STL [R5+-0x4], R8 ;  /* 0xfffffc0805000387 */ /* 0x0001e20000100800 */
[----:B------:R-:W-:Y:S05]  /*0250*/  @P0 BRA `(.L_x_23) ;  /* 0x00000000000c0947 */ /* 0x000fea0003800000 */
[----:B------:R-:W-:-:S13]  /*0260*/  FSETP.GEU.AND P0, PT, R12, -1, PT ;  /* 0xbf8000000c00780b */ /* 0x000fda0003f0e000 */
[----:B0-----:R-:W-:-:S05]  /*0270*/  @!P0 IMAD.MOV.U32 R8, RZ, RZ, -0x40800000 ;  /* 0xbf800000ff088424 */ /* 0x001fca00078e00ff */
[----:B------:R1:W-:Y:S02]  /*0280*/  @!P0 STL [R5+-0x4], R8 ;  /* 0xfffffc0805008387 */ /* 0x0003e40000100800 */
.L_x_23:
[----:B------:R-:W-:Y:S05]  /*0290*/  BSYNC.RECONVERGENT B2 ;  /* 0x0000000000027941 */ /* 0x000fea0003800200 */
.L_x_22:
[----:B------:R-:W2:Y:S01]  /*02a0*/  LDL R7, [R4+-0x8] ;  /* 0xfffff80004077983 */ /* 0x000ea20000100800 */
[----:B------:R-:W-:Y:S01]  /*02b0*/  IADD3 R6, PT, PT, R6, 0x4, RZ ;  /* 0x0000000406067810 */ /* 0x000fe20007ffe0ff */
[----:B------:R-:W-:Y:S03]  /*02c0*/  BSSY.RECONVERGENT B2, `(.L_x_24) ;  /* 0x000000d000027945 */ /* 0x000fe60003800200 */
[----:B------:R-:W-:Y:S01]  /*02d0*/  ISETP.NE.AND P0, PT, R6, RZ, PT ;  /* 0x000000ff0600720c */ /* 0x000fe20003f05270 */
[----:B--2--5:R-:W-:-:S05]  /*02e0*/  FADD R10, R7, R10 ;  /* 0x0000000a070a7221 */ /* 0x024fca0000000000 */
[----:B------:R2:W-:Y:S01]  /*02f0*/  STL [R5], R10 ;  /* 0x0000000a05007387 */ /* 0x0005e20000100800 */
[----:B------:R-:W-:-:S13]  /*0300*/  FSETP.GT.AND P1, PT, R10, 1, PT ;  /* 0x3f8000000a00780b */ /* 0x000fda0003f24000 */
[----:B--2---:R-:W-:Y:S05]  /*0310*/  @P1 BRA `(.L_x_25) ;  /* 0x0000000000141947 */ /* 0x004fea0003800000 */
[----:B------:R-:W-:-:S13]  /*0320*/  FSETP.GEU.AND P1, PT, R10, -1, PT ;  /* 0xbf8000000a00780b */ /* 0x000fda0003f2e000 */
[----:B------:R-:W-:Y:S05]  /*0330*/  @P1 BRA `(.L_x_26) ;  /* 0x0000000000141947 */ /* 0x000fea0003800000 */
[----:B01----:R-:W-:-:S05]  /*0340*/  IMAD.MOV.U32 R8, RZ, RZ, -0x40800000 ;  /* 0xbf800000ff087424 */ /* 0x003fca00078e00ff */
[----:B------:R2:W-:Y:S01]  /*0350*/  STL [R5], R8 ;  /* 0x0000000805007387 */ /* 0x0005e20000100800 */
[----:B------:R-:W-:Y:S05]  /*0360*/  BRA `(.L_x_26) ;  /* 0x0000000000087947 */ /* 0x000fea0003800000 */
.L_x_25:
[----:B01----:R-:W-:-:S05]  /*0370*/  HFMA2 R8, -RZ, RZ, 1.875, 0 ;  /* 0x3f800000ff087431 */ /* 0x003fca00000001ff */
[----:B------:R0:W-:Y:S02]  /*0380*/  STL [R5], R8 ;  /* 0x0000000805007387 */ /* 0x0001e40000100800 */
.L_x_26:
[----:B------:R-:W-:Y:S05]  /*0390*/  BSYNC.RECONVERGENT B2 ;  /* 0x0000000000027941 */ /* 0x000fea0003800200 */
.L_x_24:
[----:B------:R-:W3:Y:S04]  /*03a0*/  LDL R7, [R4+-0x4] ;  /* 0xfffffc0004077983 */ /* 0x000ee80000100800 */
[----:B012---:R-:W3:Y:S01]  /*03b0*/  LDL R8, [R5+0x4] ;  /* 0x0000040005087983 */ /* 0x007ee20000100800 */
[----:B------:R-:W-:Y:S01]  /*03c0*/  BSSY.RECONVERGENT B2, `(.L_x_27) ;  /* 0x000000c000027945 */ /* 0x000fe20003800200 */
[----:B---3--:R-:W-:-:S05]  /*03d0*/  FADD R8, R7, R8 ;  /* 0x0000000807087221 */ /* 0x008fca0000000000 */
[----:B------:R0:W-:Y:S01]  /*03e0*/  STL [R5+0x4], R8 ;  /* 0x0000040805007387 */ /* 0x0001e20000100800 */
[----:B------:R-:W-:-:S13]  /*03f0*/  FSETP.GT.AND P1, PT, R8, 1, PT ;  /* 0x3f8000000800780b */ /* 0x000fda0003f24000 */
[----:B0-----:R-:W-:Y:S05]  /*0400*/  @P1 BRA `(.L_x_28) ;  /* 0x0000000000141947 */ /* 0x001fea0003800000 */
[----:B------:R-:W-:-:S13]  /*0410*/  FSETP.GEU.AND P1, PT, R8, -1, PT ;  /* 0xbf8000000800780b */ /* 0x000fda0003f2e000 */
[----:B------:R-:W-:Y:S05]  /*0420*/  @P1 BRA `(.L_x_29) ;  /* 0x0000000000141947 */ /* 0x000fea0003800000 */
[----:B------:R-:W-:-:S05]  /*0430*/  IMAD.MOV.U32 R8, RZ, RZ, -0x40800000 ;  /* 0xbf800000ff087424 */ /* 0x000fca00078e00ff */
[----:B------:R1:W-:Y:S01]  /*0440*/  STL [R5+0x4], R8 ;  /* 0x0000040805007387 */ /* 0x0003e20000100800 */
[----:B------:R-:W-:Y:S05]  /*0450*/  BRA `(.L_x_29) ;  /* 0x0000000000087947 */ /* 0x000fea0003800000 */
.L_x_28:
[----:B------:R-:W-:-:S05]  /*0460*/  MOV R8, 0x3f800000 ;  /* 0x3f80000000087802 */ /* 0x000fca0000000f00 */
[----:B------:R0:W-:Y:S02]  /*0470*/  STL [R5+0x4], R8 ;  /* 0x0000040805007387 */ /* 0x0001e40000100800 */
.L_x_29:
[----:B------:R-:W-:Y:S05]  /*0480*/  BSYNC.RECONVERGENT B2 ;  /* 0x0000000000027941 */ /* 0x000fea0003800200 */
.L_x_27:
[----:B------:R-:W2:Y:S04]  /*0490*/  LDL R7, [R4] ;  /* 0x0000000004077983 */ /* 0x000ea80000100800 */
[----:B01----:R-:W2:Y:S01]  /*04a0*/  LDL R8, [R5+0x8] ;  /* 0x0000080005087983 */ /* 0x003ea20000100800 */
[----:B------:R-:W-:Y:S01]  /*04b0*/  BSSY.RECONVERGENT B2, `(.L_x_30) ;  /* 0x000000c000027945 */ /* 0x000fe20003800200 */
[----:B--2---:R-:W-:-:S05]  /*04c0*/  FADD R8, R7, R8 ;  /* 0x0000000807087221 */ /* 0x004fca0000000000 */
        /* <DEDUP_REMOVED lines=8> */
.L_x_31:
[----:B------:R-:W-:-:S05]  /*0550*/  HFMA2 R8, -RZ, RZ, 1.875, 0 ;  /* 0x3f800000ff087431 */ /* 0x000fca00000001ff */
[----:B------:R0:W-:Y:S02]  /*0560*/  STL [R5+0x8], R8 ;  /* 0x0000080805007387 */ /* 0x0001e40000100800 */
.L_x_32:
[----:B------:R-:W-:Y:S05]  /*0570*/  BSYNC.RECONVERGENT B2 ;  /* 0x0000000000027941 */ /* 0x000fea0003800200 */
.L_x_30:
[----:B------:R-:W-:Y:S01]  /*0580*/  VIADD R4, R4, 0x10 ;  /* 0x0000001004047836 */ /* 0x000fe20000000000 */
[----:B01----:R-:W-:Y:S01]  /*0590*/  IADD3 R5, PT, PT, R5, 0x10, RZ ;  /* 0x0000001005057810 */ /* 0x003fe20007ffe0ff */
[----:B------:R-:W-:Y:S06]  /*05a0*/  @P0 BRA `(.L_x_33) ;  /* 0xfffffffc00040947 */ /* 0x000fec000383ffff */
.L_x_21:
[----:B------:R-:W-:Y:S05]  /*05b0*/  BSYNC.RECONVERGENT B0 ;  /* 0x0000000000007941 */ /* 0x000fea0003800200 */
.L_x_20:
[----:B------:R-:W-:-:S13]  /*05c0*/  ISETP.NE.AND P0, PT, R3, RZ, PT ;  /* 0x000000ff0300720c */ /* 0x000fda0003f05270 */
[----:B------:R-:W-:Y:S05]  /*05d0*/  @!P0 BRA `(.L_x_19) ;  /* 0x0000000000648947 */ /* 0x000fea0003800000 */
[----:B0-----:R-:W-:Y:S01]  /*05e0*/  IMAD.MOV.U32 R5, RZ, RZ, 0x4 ;  /* 0x00000004ff057424 */ /* 0x001fe200078e00ff */
[----:B------:R-:W-:-:S03]  /*05f0*/  IADD3 R3, PT, PT, -R3, RZ, RZ ;  /* 0x000000ff03037210 */ /* 0x000fc60007ffe1ff */
[----:B------:R-:W-:-:S04]  /*0600*/  IMAD R0, R0, 0x4, R5 ;  /* 0x0000000400007824 */ /* 0x000fc800078e0205 */
[----:B------:R-:W-:Y:S01]  /*0610*/  IMAD.IADD R6, R0, 0x1, R18 ;  /* 0x0000000100067824 */ /* 0x000fe200078e0212 */
[----:B------:R-:W-:-:S07]  /*0620*/  IADD3 R4, PT, PT, R1, R0, RZ ;  /* 0x0000000001047210 */ /* 0x000fce0007ffe0ff */
.L_x_37:
[----:B------:R-:W2:Y:S04]  /*0630*/  LDL R0, [R4] ;  /* 0x0000000004007983 */ /* 0x000ea80000100800 */
[----:B------:R-:W2:Y:S01]  /*0640*/  LDL R5, [R6] ;  /* 0x0000000006057983 */ /* 0x000ea20000100800 */
[----:B------:R-:W-:Y:S01]  /*0650*/  VIADD R3, R3, 0x1 ;  /* 0x0000000103037836 */ /* 0x000fe20000000000 */
[----:B------:R-:W-:Y:S04]  /*0660*/  BSSY.RECONVERGENT B0, `(.L_x_34) ;  /* 0x000000d000007945 */ /* 0x000fe80003800200 */
[----:B------:R-:W-:Y:S01]  /*0670*/  ISETP.NE.AND P1, PT, R3, RZ, PT ;  /* 0x000000ff0300720c */ /* 0x000fe20003f25270 */
[----:B--2---:R-:W-:-:S05]  /*0680*/  FADD R5, R0, R5 ;  /* 0x0000000500057221 */ /* 0x004fca0000000000 */
[----:B------:R0:W-:Y:S01]  /*0690*/  STL [R6], R5 ;  /* 0x0000000506007387 */ /* 0x0001e20000100800 */
[----:B------:R-:W-:-:S13]  /*06a0*/  FSETP.GT.AND P0, PT, R5, 1, PT ;  /* 0x3f8000000500780b */ /* 0x000fda0003f04000 */
[----:B0-----:R-:W-:Y:S05]  /*06b0*/  @P0 BRA `(.L_x_35) ;  /* 0x0000000000140947 */ /* 0x001fea0003800000 */
[----:B------:R-:W-:-:S13]  /*06c0*/  FSETP.GEU.AND P0, PT, R5, -1, PT ;  /* 0xbf8000000500780b */ /* 0x000fda0003f0e000 */
[----:B------:R-:W-:Y:S05]  /*06d0*/  @P0 BRA `(.L_x_36) ;  /* 0x0000000000140947 */ /* 0x000fea0003800000 */
[----:B------:R-:W-:-:S05]  /*06e0*/  MOV R5, 0xbf800000 ;  /* 0xbf80000000057802 */ /* 0x000fca0000000f00 */
[----:B------:R0:W-:Y:S01]  /*06f0*/  STL [R6], R5 ;  /* 0x0000000506007387 */ /* 0x0001e20000100800 */
[----:B------:R-:W-:Y:S05]  /*0700*/  BRA `(.L_x_36) ;  /* 0x0000000000087947 */ /* 0x000fea0003800000 */
.L_x_35:
[----:B------:R-:W-:-:S05]  /*0710*/  IMAD.MOV.U32 R5, RZ, RZ, 0x3f800000 ;  /* 0x3f800000ff057424 */ /* 0x000fca00078e00ff */
[----:B------:R1:W-:Y:S02]  /*0720*/  STL [R6], R5 ;  /* 0x0000000506007387 */ /* 0x0003e40000100800 */
.L_x_36:
[----:B------:R-:W-:Y:S05]  /*0730*/  BSYNC.RECONVERGENT B0 ;  /* 0x0000000000007941 */ /* 0x000fea0003800200 */
.L_x_34:
[----:B01----:R-:W-:Y:S01]  /*0740*/  IADD3 R6, PT, PT, R6, 0x4, RZ ;  /* 0x0000000406067810 */ /* 0x003fe20007ffe0ff */
[----:B------:R-:W-:Y:S01]  /*0750*/  VIADD R4, R4, 0x4 ;  /* 0x0000000404047836 */ /* 0x000fe20000000000 */
[----:B------:R-:W-:Y:S06]  /*0760*/  @P1 BRA `(.L_x_37) ;  /* 0xfffffffc00b01947 */ /* 0x000fec000383ffff */
.L_x_19:
[----:B------:R-:W-:Y:S05]  /*0770*/  BSYNC.RECONVERGENT B1 ;  /* 0x0000000000017941 */ /* 0x000fea0003800200 */
.L_x_18:
[----:B------:R-:W2:Y:S01]  /*0780*/  LDL.64 R22, [R1+0x10] ;  /* 0x0000100001167983 */ /* 0x000ea20000100a00 */
[----:B------:R-:W-:Y:S01]  /*0790*/  MOV R0, 0x8 ;  /* 0x0000000800007802 */ /* 0x000fe20000000f00 */
[C---:B0-----:R-:W-:Y:S01]  /*07a0*/  IMAD.WIDE R4, R2.reuse, 0x4, RZ ;  /* 0x0000000402047825 */ /* 0x041fe200078e02ff */
[----:B------:R-:W-:Y:S02]  /*07b0*/  ISETP.GE.AND P0, PT, R2, 0x1, PT ;  /* 0x000000010200780c */ /* 0x000fe40003f06270 */
[----:B------:R0:W1:Y:S02]  /*07c0*/  LDC.64 R6, c[0x4][R0] ;  /* 0x0100000000067b82 */ /* 0x0000640000000a00 */
[----:B0-----:R-:W-:Y:S02]  /*07d0*/  P2R R0, PR, RZ, 0x1 ;  /* 0x00000001ff007803 */ /* 0x001fe40000000000 */
[----:B--2---:R-:W-:Y:S01]  /*07e0*/  MOV R3, R22 ;  /* 0x0000001600037202 */ /* 0x004fe20000000f00 */
[----:B------:R0:W-:Y:S04]  /*07f0*/  ST.E desc[UR36][R16.64+0x8], R23 ;  /* 0x0000081710007985 */ /* 0x0001e8000c101924 */
[----:B-1----:R0:W-:Y:S02]  /*0800*/  ST.E.64 desc[UR36][R16.64], R2 ;  /* 0x0000000210007985 */ /* 0x0021e4000c101b24 */
[----:B------:R-:W-:-:S07]  /*0810*/  LEPC R20, `(.L_x_38) ;  /* 0x000000001014794e */ /* 0x000fce0000000000 */
[----:B0-----:R-:W-:Y:S05]  /*0820*/  CALL.ABS.NOINC R6 ;  /* 0x0000000006007343 */ /* 0x001fea0003c00000 */
.L_x_38:
[----:B------:R-:W-:Y:S01]  /*0830*/  ISETP.GE.AND P6, PT, R2, 0x1, PT ;  /* 0x000000010200780c */ /* 0x000fe20003fc6270 */
[----:B------:R-:W-:Y:S01]  /*0840*/  BSSY.RECONVERGENT B0, `(.L_x_39) ;  /* 0x00000b1000007945 */ /* 0x000fe20003800200 */
[----:B------:R-:W-:-:S11]  /*0850*/  IMAD.MOV.U32 R8, RZ, RZ, RZ ;  /* 0x000000ffff087224 */ /* 0x000fd600078e00ff */
[----:B------:R-:W-:Y:S05]  /*0860*/  @!P6 BRA `(.L_x_40) ;  /* 0x0000000800b8e947 */ /* 0x000fea0003800000 */
[C---:B------:R-:W-:Y:S01]  /*0870*/  ISETP.GE.U32.AND P3, PT, R2.reuse, 0x4, PT ;  /* 0x000000040200780c */ /* 0x040fe20003f66070 */
[----:B------:R-:W-:Y:S01]  /*0880*/  BSSY.RECONVERGENT B1, `(.L_x_41) ;  /* 0x000002d000017945 */ /* 0x000fe20003800200 */
[C---:B------:R-:W-:Y:S01]  /*0890*/  LOP3.LUT R0, R2.reuse, 0x3, RZ, 0xc0, !PT ;  /* 0x0000000302007812 */ /* 0x040fe200078ec0ff */
[----:B------:R-:W-:Y:S01]  /*08a0*/  HFMA2 R3, -RZ, RZ, 0, 0 ;  /* 0x00000000ff037431 */ /* 0x000fe200000001ff */
[C---:B------:R-:W-:Y:S02]  /*08b0*/  LOP3.LUT R21, R2.reuse, 0xf, RZ, 0xc0, !PT ;  /* 0x0000000f02157812 */ /* 0x040fe400078ec0ff */
[----:B------:R-:W-:Y:S02]  /*08c0*/  ISETP.GE.U32.AND P2, PT, R2, 0x10, PT ;  /* 0x000000100200780c */ /* 0x000fe40003f46070 */
[----:B------:R-:W-:Y:S02]  /*08d0*/  ISETP.NE.AND P0, PT, R0, RZ, PT ;  /* 0x000000ff0000720c */ /* 0x000fe40003f05270 */
[----:B------:R-:W-:-:S03]  /*08e0*/  ISETP.NE.AND P1, PT, R21, RZ, PT ;  /* 0x000000ff1500720c */ /* 0x000fc60003f25270 */
[----:B------:R-:W-:Y:S10]  /*08f0*/  @!P3 BRA `(.L_x_42) ;  /* 0x000000000094b947 */ /* 0x000ff40003800000 */
[----:B------:R-:W0:Y:S01]  /*0900*/  LDCU.64 UR4, c[0x4][URZ] ;  /* 0x01000000ff0477ac */ /* 0x000e220008000a00 */
[----:B------:R-:W-:Y:S02]  /*0910*/  IADD3 R12, P3, PT, R4, 0x8, RZ ;  /* 0x00000008040c7810 */ /* 0x000fe40007f7e0ff */
[----:B------:R-:W-:-:S03]  /*0920*/  LOP3.LUT R3, R2, 0x7ffffffc, RZ, 0xc0, !PT ;  /* 0x7ffffffc02037812 */ /* 0x000fc600078ec0ff */
[----:B------:R-:W-:Y:S01]  /*0930*/  IMAD.X R13, RZ, RZ, R5, P3 ;  /* 0x000000ffff0d7224 */ /* 0x000fe200018e0605 */
[----:B------:R-:W-:Y:S01]  /*0940*/  IADD3 R10, PT, PT, -R3, RZ, RZ ;  /* 0x000000ff030a7210 */ /* 0x000fe20007ffe1ff */
[----:B0-----:R-:W-:-:S04]  /*0950*/  UIADD3 UR4, UP0, UPT, UR4, 0x8, URZ ;  /* 0x0000000804047890 */ /* 0x001fc8000ff1e0ff */
[----:B------:R-:W-:Y:S02]  /*0960*/  UIADD3.X UR5, UPT, UPT, URZ, UR5, URZ, UP0, !UPT ;  /* 0x00000005ff057290 */ /* 0x000fe400087fe4ff */
[----:B------:R-:W-:-:S04]  /*0970*/  IMAD.U32 R11, RZ, RZ, UR4 ;  /* 0x00000004ff0b7e24 */ /* 0x000fc8000f8e00ff */
[----:B------:R-:W-:-:S07]  /*0980*/  MOV R14, UR5 ;  /* 0x00000005000e7c02 */ /* 0x000fce0008000f00 */
.L_x_43:
[----:B------:R-:W-:Y:S01]  /*0990*/  IMAD.MOV.U32 R6, RZ, RZ, R11 ;  /* 0x000000ffff067224 */ /* 0x000fe200078e000b */
[----:B------:R-:W-:Y:S01]  /*09a0*/  MOV R7, R14 ;  /* 0x0000000e00077202 */ /* 0x000fe20000000f00 */
[----:B--2---:R-:W2:Y:S04]  /*09b0*/  LDL R8, [R19+-0x4] ;  /* 0xfffffc0013087983 */ /* 0x004ea80000100800 */
[----:B------:R-:W2:Y:S02]  /*09c0*/  LDG.E R9, desc[UR36][R6.64+-0x4] ;  /* 0xfffffc2406097981 */ /* 0x000ea4000c1e1900 */
[----:B--2---:R-:W-:Y:S01]  /*09d0*/  FADD R11, R8, -R9 ;  /* 0x80000009080b7221 */ /* 0x004fe20000000000 */
[----:B------:R-:W-:Y:S01]  /*09e0*/  IMAD.MOV.U32 R8, RZ, RZ, R12 ;  /* 0x000000ffff087224 */ /* 0x000fe200078e000c */
[----:B------:R-:W-:-:S05]  /*09f0*/  MOV R9, R13 ;  /* 0x0000000d00097202 */ /* 0x000fca0000000f00 */
[----:B------:R0:W-:Y:S04]  /*0a00*/  ST.E desc[UR36][R8.64+-0x8], R11 ;  /* 0xfffff80b08007985 */ /* 0x0001e8000c101924 */
[----:B------:R-:W2:Y:S04]  /*0a10*/  LDL R12, [R19] ;  /* 0x00000000130c7983 */ /* 0x000ea80000100800 */
[----:B------:R-:W2:Y:S02]  /*0a20*/  LDG.E R13, desc[UR36][R6.64] ;  /* 0x00000024060d7981 */ /* 0x000ea4000c1e1900 */
[----:B--2---:R-:W-:-:S05]  /*0a30*/  FADD R13, R12, -R13 ;  /* 0x8000000d0c0d7221 */ /* 0x004fca0000000000 */
[----:B------:R1:W-:Y:S04]  /*0a40*/  ST.E desc[UR36][R8.64+-0x4], R13 ;  /* 0xfffffc0d08007985 */ /* 0x0003e8000c101924 */
[----:B------:R-:W2:Y:S04]  /*0a50*/  LDL R12, [R19+0x4] ;  /* 0x00000400130c7983 */ /* 0x000ea80000100800 */
[----:B------:R-:W2:Y:S02]  /*0a60*/  LDG.E R15, desc[UR36][R6.64+0x4] ;  /* 0x00000424060f7981 */ /* 0x000ea4000c1e1900 */
[----:B--2---:R-:W-:-:S05]  /*0a70*/  FADD R15, R12, -R15 ;  /* 0x8000000f0c0f7221 */ /* 0x004fca0000000000 */
[----:B------:R2:W-:Y:S04]  /*0a80*/  ST.E desc[UR36][R8.64], R15 ;  /* 0x0000000f08007985 */ /* 0x0005e8000c101924 */
[----:B------:R3:W4:Y:S04]  /*0a90*/  LDL R12, [R19+0x8] ;  /* 0x00000800130c7983 */ /* 0x0007280000100800 */
[----:B------:R-:W4:Y:S01]  /*0aa0*/  LDG.E R25, desc[UR36][R6.64+0x8] ;  /* 0x0000082406197981 */ /* 0x000f22000c1e1900 */
[----:B------:R-:W-:Y:S01]  /*0ab0*/  VIADD R10, R10, 0x4 ;  /* 0x000000040a0a7836 */ /* 0x000fe20000000000 */
[----:B0-----:R-:W-:-:S02]  /*0ac0*/  IADD3 R11, P4, PT, R6, 0x10, RZ ;  /* 0x00000010060b7810 */ /* 0x001fc40007f9e0ff */
[----:B---3--:R-:W-:Y:S02]  /*0ad0*/  IADD3 R19, PT, PT, R19, 0x10, RZ ;  /* 0x0000001013137810 */ /* 0x008fe40007ffe0ff */
[----:B------:R-:W-:Y:S02]  /*0ae0*/  ISETP.NE.AND P3, PT, R10, RZ, PT ;  /* 0x000000ff0a00720c */ /* 0x000fe40003f65270 */
[----:B------:R-:W-:Y:S01]  /*0af0*/  IADD3.X R14, PT, PT, RZ, R7, RZ, P4, !PT ;  /* 0x00000007ff0e7210 */ /* 0x000fe200027fe4ff */
[----:B----4-:R-:W-:Y:S01]  /*0b00*/  FADD R25, R12, -R25 ;  /* 0x800000190c197221 */ /* 0x010fe20000000000 */
[----:B------:R-:W-:-:S04]  /*0b10*/  IADD3 R12, P5, PT, R8, 0x10, RZ ;  /* 0x00000010080c7810 */ /* 0x000fc80007fbe0ff */
[----:B------:R2:W-:Y:S01]  /*0b20*/  ST.E desc[UR36][R8.64+0x4], R25 ;  /* 0x0000041908007985 */ /* 0x0005e2000c101924 */
[----:B-1----:R-:W-:-:S04]  /*0b30*/  IMAD.X R13, RZ, RZ, R9, P5 ;  /* 0x000000ffff0d7224 */ /* 0x002fc800028e0609 */
[----:B------:R-:W-:Y:S05]  /*0b40*/  @P3 BRA `(.L_x_43) ;  /* 0xfffffffc00903947 */ /* 0x000fea000383ffff */
.L_x_42:
[----:B------:R-:W-:Y:S05]  /*0b50*/  BSYNC.RECONVERGENT B1 ;  /* 0x0000000000017941 */ /* 0x000fea0003800200 */
.L_x_41:
[----:B------:R-:W-:Y:S04]  /*0b60*/  BSSY.RECONVERGENT B1, `(.L_x_44) ;  /* 0x000001d000017945 */ /* 0x000fe80003800200 */
[----:B------:R-:W-:Y:S05]  /*0b70*/  @!P0 BRA `(.L_x_45) ;  /* 0x00000000006c8947 */ /* 0x000fea0003800000 */
[----:B------:R-:W0:Y:S01]  /*0b80*/  LDCU.64 UR4, c[0x4][URZ] ;  /* 0x01000000ff0477ac */ /* 0x000e220008000a00 */
[----:B------:R-:W-:Y:S02]  /*0b90*/  HFMA2 R7, -RZ, RZ, 0, 0 ;  /* 0x00000000ff077431 */ /* 0x000fe400000001ff */
[----:B------:R-:W-:Y:S02]  /*0ba0*/  IMAD.MOV.U32 R6, RZ, RZ, 0x4 ;  /* 0x00000004ff067424 */ /* 0x000fe400078e00ff */
[----:B--2---:R-:W-:-:S04]  /*0bb0*/  IMAD.WIDE.U32 R8, R3, 0x4, R4 ;  /* 0x0000000403087825 */ /* 0x004fc800078e0004 */
[----:B------:R-:W-:Y:S01]  /*0bc0*/  IMAD.MOV.U32 R12, RZ, RZ, R8 ;  /* 0x000000ffff0c7224 */ /* 0x000fe200078e0008 */
[----:B------:R-:W-:Y:S01]  /*0bd0*/  MOV R13, R9 ;  /* 0x00000009000d7202 */ /* 0x000fe20000000f00 */
[----:B------:R-:W-:Y:S01]  /*0be0*/  IMAD.WIDE.U32 R6, R3, 0x4, R6 ;  /* 0x0000000403067825 */ /* 0x000fe200078e0006 */
[----:B------:R-:W-:-:S03]  /*0bf0*/  IADD3 R3, PT, PT, -R0, RZ, RZ ;  /* 0x000000ff00037210 */ /* 0x000fc60007ffe1ff */
[C---:B------:R-:W-:Y:S01]  /*0c00*/  IMAD.IADD R14, R6.reuse, 0x1, R18 ;  /* 0x00000001060e7824 */ /* 0x040fe200078e0212 */
[----:B0-----:R-:W-:-:S04]  /*0c10*/  IADD3 R10, P3, PT, R6, UR4, RZ ;  /* 0x00000004060a7c10 */ /* 0x001fc8000ff7e0ff */
[----:B------:R-:W-:-:S09]  /*0c20*/  IADD3.X R11, PT, PT, R7, UR5, RZ, P3, !PT ;  /* 0x00000005070b7c10 */ /* 0x000fd20009ffe4ff */
.L_x_46:
[----:B0-----:R-:W-:Y:S01]  /*0c30*/  MOV R7, R11 ;  /* 0x0000000b00077202 */ /* 0x001fe20000000f00 */
[----:B------:R-:W-:Y:S01]  /*0c40*/  IMAD.MOV.U32 R6, RZ, RZ, R10 ;  /* 0x000000ffff067224 */ /* 0x000fe200078e000a */
[----:B------:R0:W2:Y:S04]  /*0c50*/  LDL R8, [R14] ;  /* 0x000000000e087983 */ /* 0x0000a80000100800 */
[----:B------:R1:W2:Y:S01]  /*0c60*/  LDG.E R7, desc[UR36][R6.64] ;  /* 0x0000002406077981 */ /* 0x0002a2000c1e1900 */
[----:B------:R-:W-:Y:S01]  /*0c70*/  VIADD R3, R3, 0x1 ;  /* 0x0000000103037836 */ /* 0x000fe20000000000 */
[----:B------:R-:W-:Y:S02]  /*0c80*/  IADD3 R10, P5, PT, R10, 0x4, RZ ;  /* 0x000000040a0a7810 */ /* 0x000fe40007fbe0ff */
[----:B0-----:R-:W-:-:S02]  /*0c90*/  IADD3 R14, PT, PT, R14, 0x4, RZ ;  /* 0x000000040e0e7810 */ /* 0x001fc40007ffe0ff */
[----:B------:R-:W-:Y:S02]  /*0ca0*/  ISETP.NE.AND P3, PT, R3, RZ, PT ;  /* 0x000000ff0300720c */ /* 0x000fe40003f65270 */
[----:B------:R-:W-:Y:S01]  /*0cb0*/  IADD3.X R11, PT, PT, RZ, R11, RZ, P5, !PT ;  /* 0x0000000bff0b7210 */ /* 0x000fe20002ffe4ff */
[----:B-1----:R-:W-:Y:S01]  /*0cc0*/  IMAD.MOV.U32 R6, RZ, RZ, R12 ;  /* 0x000000ffff067224 */ /* 0x002fe200078e000c */
[----:B------:R-:W-:Y:S01]  /*0cd0*/  IADD3 R12, P4, PT, R12, 0x4, RZ ;  /* 0x000000040c0c7810 */ /* 0x000fe20007f9e0ff */
[----:B--2---:R-:W-:Y:S01]  /*0ce0*/  FADD R9, R8, -R7 ;  /* 0x8000000708097221 */ /* 0x004fe20000000000 */
[----:B------:R-:W-:-:S03]  /*0cf0*/  MOV R7, R13 ;  /* 0x0000000d00077202 */ /* 0x000fc60000000f00 */
[----:B------:R-:W-:Y:S02]  /*0d00*/  IMAD.X R13, RZ, RZ, R13, P4 ;  /* 0x000000ffff0d7224 */ /* 0x000fe400020e060d */
[----:B------:R0:W-:Y:S02]  /*0d10*/  ST.E desc[UR36][R6.64], R9 ;  /* 0x0000000906007985 */ /* 0x0001e4000c101924 */
[----:B------:R-:W-:Y:S05]  /*0d20*/  @P3 BRA `(.L_x_46) ;  /* 0xfffffffc00c03947 */ /* 0x000fea000383ffff */
.L_x_45:
[----:B------:R-:W-:Y:S05]  /*0d30*/  BSYNC.RECONVERGENT B1 ;  /* 0x0000000000017941 */ /* 0x000fea0003800200 */
.L_x_44:
[----:B------:R-:W-:Y:S01]  /*0d40*/  BSSY.RECONVERGENT B1, `(.L_x_47) ;  /* 0x000002e000017945 */ /* 0x000fe20003800200 */
[----:B--2---:R-:W-:Y:S02]  /*0d50*/  HFMA2 R8, -RZ, RZ, 0, 0 ;  /* 0x00000000ff087431 */ /* 0x004fe400000001ff */
[----:B------:R-:W-:Y:S01]  /*0d60*/  IMAD.MOV.U32 R3, RZ, RZ, RZ ;  /* 0x000000ffff037224 */ /* 0x000fe200078e00ff */
[----:B------:R-:W-:Y:S06]  /*0d70*/  @!P2 BRA `(.L_x_48) ;  /* 0x0000000000a8a947 */ /* 0x000fec0003800000 */
[----:B------:R-:W-:Y:S01]  /*0d80*/  LOP3.LUT R3, R2, 0x7ffffff0, RZ, 0xc0, !PT ;  /* 0x7ffffff002037812 */ /* 0x000fe200078ec0ff */
[----:B------:R-:W-:Y:S01]  /*0d90*/  IMAD.MOV.U32 R8, RZ, RZ, RZ ;  /* 0x000000ffff087224 */ /* 0x000fe200078e00ff */
[----:B0-----:R-:W-:-:S03]  /*0da0*/  IADD3 R6, P2, PT, R4, 0x20, RZ ;  /* 0x0000002004067810 */ /* 0x001fc60007f5e0ff */
[----:B------:R-:W-:Y:S01]  /*0db0*/  IMAD.MOV R9, RZ, RZ, -R3 ;  /* 0x000000ffff097224 */ /* 0x000fe200078e0a03 */
[----:B------:R-:W-:-:S09]  /*0dc0*/  IADD3.X R7, PT, PT, RZ, R5, RZ, P2, !PT ;  /* 0x00000005ff077210 */ /* 0x000fd200017fe4ff */
.L_x_49:
[----:B------:R-:W2:Y:S04]  /*0dd0*/  LD.E R25, desc[UR36][R6.64+-0x20] ;  /* 0xffffe02406197980 */ /* 0x000ea8000c101900 */
[----:B------:R-:W3:Y:S04]  /*0de0*/  LD.E R26, desc[UR36][R6.64+-0x1c] ;  /* 0xffffe424061a7980 */ /* 0x000ee8000c101900 */
[----:B------:R-:W4:Y:S04]  /*0df0*/  LD.E R24, desc[UR36][R6.64+-0x18] ;  /* 0xffffe82406187980 */ /* 0x000f28000c101900 */
[----:B------:R-:W5:Y:S04]  /*0e00*/  LD.E R20, desc[UR36][R6.64+-0x14] ;  /* 0xffffec2406147980 */ /* 0x000f68000c101900 */
[----:B------:R-:W5:Y:S04]  /*0e10*/  LD.E R19, desc[UR36][R6.64+-0x10] ;  /* 0xfffff02406137980 */ /* 0x000f68000c101900 */
[----:B------:R-:W5:Y:S04]  /*0e20*/  LD.E R10, desc[UR36][R6.64+-0xc] ;  /* 0xfffff424060a7980 */ /* 0x000f68000c101900 */
[----:B------:R-:W5:Y:S04]  /*0e30*/  LD.E R11, desc[UR36][R6.64+-0x8] ;  /* 0xfffff824060b7980 */ /* 0x000f68000c101900 */
[----:B------:R-:W5:Y:S04]  /*0e40*/  LD.E R12, desc[UR36][R6.64+-0x4] ;  /* 0xfffffc24060c7980 */ /* 0x000f68000c101900 */
[----:B------:R-:W5:Y:S04]  /*0e50*/  LD.E R13, desc[UR36][R6.64] ;  /* 0x00000024060d7980 */ /* 0x000f68000c101900 */
[----:B------:R-:W5:Y:S04]  /*0e60*/  LD.E R14, desc[UR36][R6.64+0x4] ;  /* 0x00000424060e7980 */ /* 0x000f68000c101900 */
[----:B------:R-:W5:Y:S01]  /*0e70*/  LD.E R15, desc[UR36][R6.64+0x8] ;  /* 0x00000824060f7980 */ /* 0x000f62000c101900 */
[----:B--2---:R-:W-:-:S03]  /*0e80*/  FFMA R25, R25, R25, R8 ;  /* 0x0000001919197223 */ /* 0x004fc60000000008 */
[----:B------:R-:W2:Y:S01]  /*0e90*/  LD.E R8, desc[UR36][R6.64+0xc] ;  /* 0x00000c2406087980 */ /* 0x000ea2000c101900 */
[----:B---3--:R-:W-:-:S03]  /*0ea0*/  FFMA R27, R26, R26, R25 ;  /* 0x0000001a1a1b7223 */ /* 0x008fc60000000019 */
[----:B------:R-:W3:Y:S01]  /*0eb0*/  LD.E R25, desc[UR36][R6.64+0x10] ;  /* 0x0000102406197980 */ /* 0x000ee2000c101900 */
[----:B----4-:R-:W-:-:S03]  /*0ec0*/  FFMA R27, R24, R24, R27 ;  /* 0x00000018181b7223 */ /* 0x010fc6000000001b */
[----:B------:R-:W4:Y:S01]  /*0ed0*/  LD.E R24, desc[UR36][R6.64+0x14] ;  /* 0x0000142406187980 */ /* 0x000f22000c101900 */
[----:B-----5:R-:W-:-:S03]  /*0ee0*/  FFMA R26, R20, R20, R27 ;  /* 0x00000014141a7223 */ /* 0x020fc6000000001b */
[----:B------:R-:W5:Y:S01]  /*0ef0*/  LD.E R20, desc[UR36][R6.64+0x18] ;  /* 0x0000182406147980 */ /* 0x000f62000c101900 */
[----:B------:R-:W-:-:S03]  /*0f00*/  FFMA R27, R19, R19, R26 ;  /* 0x00000013131b7223 */ /* 0x000fc6000000001a */
[----:B------:R0:W5:Y:S01]  /*0f10*/  LD.E R19, desc[UR36][R6.64+0x1c] ;  /* 0x00001c2406137980 */ /* 0x000162000c101900 */
[----:B------:R-:W-:Y:S01]  /*0f20*/  IADD3 R9, PT, PT, R9, 0x10, RZ ;  /* 0x0000001009097810 */ /* 0x000fe20007ffe0ff */
[----:B------:R-:W-:-:S03]  /*0f30*/  FFMA R10, R10, R10, R27 ;  /* 0x0000000a0a0a7223 */ /* 0x000fc6000000001b */
[----:B------:R-:W-:Y:S01]  /*0f40*/  ISETP.NE.AND P2, PT, R9, RZ, PT ;  /* 0x000000ff0900720c */ /* 0x000fe20003f45270 */
[----:B------:R-:W-:-:S04]  /*0f50*/  FFMA R11, R11, R11, R10 ;  /* 0x0000000b0b0b7223 */ /* 0x000fc8000000000a */
[----:B------:R-:W-:Y:S01]  /*0f60*/  FFMA R12, R12, R12, R11 ;  /* 0x0000000c0c0c7223 */ /* 0x000fe2000000000b */
[----:B0-----:R-:W-:-:S03]  /*0f70*/  IADD3 R6, P3, PT, R6, 0x40, RZ ;  /* 0x0000004006067810 */ /* 0x001fc60007f7e0ff */
[----:B------:R-:W-:Y:S02]  /*0f80*/  FFMA R13, R13, R13, R12 ;  /* 0x0000000d0d0d7223 */ /* 0x000fe4000000000c */
[----:B------:R-:W-:Y:S02]  /*0f90*/  IMAD.X R7, RZ, RZ, R7, P3 ;  /* 0x000000ffff077224 */ /* 0x000fe400018e0607 */
[----:B------:R-:W-:-:S04]  /*0fa0*/  FFMA R14, R14, R14, R13 ;  /* 0x0000000e0e0e7223 */ /* 0x000fc8000000000d */
[----:B------:R-:W-:-:S04]  /*0fb0*/  FFMA R15, R15, R15, R14 ;  /* 0x0000000f0f0f7223 */ /* 0x000fc8000000000e */
[----:B--2---:R-:W-:-:S04]  /*0fc0*/  FFMA R8, R8, R8, R15 ;  /* 0x0000000808087223 */ /* 0x004fc8000000000f */
[----:B---3--:R-:W-:-:S04]  /*0fd0*/  FFMA R25, R25, R25, R8 ;  /* 0x0000001919197223 */ /* 0x008fc80000000008 */
[----:B----4-:R-:W-:-:S04]  /*0fe0*/  FFMA R25, R24, R24, R25 ;  /* 0x0000001818197223 */ /* 0x010fc80000000019 */
[----:B-----5:R-:W-:-:S04]  /*0ff0*/  FFMA R8, R20, R20, R25 ;  /* 0x0000001414087223 */ /* 0x020fc80000000019 */
[----:B------:R-:W-:Y:S01]  /*1000*/  FFMA R8, R19, R19, R8 ;  /* 0x0000001313087223 */ /* 0x000fe20000000008 */
[----:B------:R-:W-:Y:S06]  /*1010*/  @P2 BRA `(.L_x_49) ;  /* 0xfffffffc006c2947 */ /* 0x000fec000383ffff */
.L_x_48:
[----:B------:R-:W-:Y:S05]  /*1020*/  BSYNC.RECONVERGENT B1 ;  /* 0x0000000000017941 */ /* 0x000fea0003800200 */
.L_x_47:
[----:B------:R-:W-:Y:S05]  /*1030*/  @!P1 BRA `(.L_x_40) ;  /* 0x0000000000c49947 */ /* 0x000fea0003800000 */
[----:B------:R-:W-:Y:S01]  /*1040*/  ISETP.GE.U32.AND P1, PT, R21, 0x8, PT ;  /* 0x000000081500780c */ /* 0x000fe20003f26070 */
[----:B------:R-:W-:Y:S01]  /*1050*/  BSSY.RECONVERGENT B1, `(.L_x_50) ;  /* 0x0000016000017945 */ /* 0x000fe20003800200 */
[----:B------:R-:W-:-:S04]  /*1060*/  LOP3.LUT R10, R2, 0x7, RZ, 0xc0, !PT ;  /* 0x00000007020a7812 */ /* 0x000fc800078ec0ff */
[----:B------:R-:W-:-:S07]  /*1070*/  ISETP.NE.AND P2, PT, R10, RZ, PT ;  /* 0x000000ff0a00720c */ /* 0x000fce0003f45270 */
[----:B------:R-:W-:Y:S06]  /*1080*/  @!P1 BRA `(.L_x_51) ;  /* 0x0000000000489947 */ /* 0x000fec0003800000 */
[----:B0-----:R-:W-:-:S05]  /*1090*/  IMAD.WIDE.U32 R6, R3, 0x4, R4 ;  /* 0x0000000403067825 */ /* 0x001fca00078e0004 */
[----:B------:R-:W2:Y:S04]  /*10a0*/  LD.E R9, desc[UR36][R6.64] ;  /* 0x0000002406097980 */ /* 0x000ea8000c101900 */
[----:B------:R-:W3:Y:S04]  /*10b0*/  LD.E R11, desc[UR36][R6.64+0x4] ;  /* 0x00000424060b7980 */ /* 0x000ee8000c101900 */
[----:B------:R-:W4:Y:S04]  /*10c0*/  LD.E R13, desc[UR36][R6.64+0x8] ;  /* 0x00000824060d7980 */ /* 0x000f28000c101900 */
[----:B------:R-:W5:Y:S04]  /*10d0*/  LD.E R15, desc[UR36][R6.64+0xc] ;  /* 0x00000c24060f7980 */ /* 0x000f68000c101900 */
[----:B------:R-:W5:Y:S04]  /*10e0*/  LD.E R19, desc[UR36][R6.64+0x10] ;  /* 0x0000102406137980 */ /* 0x000f68000c101900 */
[----:B------:R-:W5:Y:S04]  /*10f0*/  LD.E R21, desc[UR36][R6.64+0x14] ;  /* 0x0000142406157980 */ /* 0x000f68000c101900 */
[----:B------:R-:W5:Y:S04]  /*1100*/  LD.E R25, desc[UR36][R6.64+0x18] ;  /* 0x0000182406197980 */ /* 0x000f68000c101900 */
[----:B------:R-:W5:Y:S01]  /*1110*/  LD.E R27, desc[UR36][R6.64+0x1c] ;  /* 0x00001c24061b7980 */ /* 0x000f62000c101900 */
[----:B------:R-:W-:Y:S01]  /*1120*/  IADD3 R3, PT, PT, R3, 0x8, RZ ;  /* 0x0000000803037810 */ /* 0x000fe20007ffe0ff */
[----:B--2---:R-:W-:-:S04]  /*1130*/  FFMA R8, R9, R9, R8 ;  /* 0x0000000909087223 */ /* 0x004fc80000000008 */
[----:B---3--:R-:W-:-:S04]  /*1140*/  FFMA R8, R11, R11, R8 ;  /* 0x0000000b0b087223 */ /* 0x008fc80000000008 */
[----:B----4-:R-:W-:-:S04]  /*1150*/  FFMA R8, R13, R13, R8 ;  /* 0x0000000d0d087223 */ /* 0x010fc80000000008 */
[----:B-----5:R-:W-:-:S04]  /*1160*/  FFMA R8, R15, R15, R8 ;  /* 0x0000000f0f087223 */ /* 0x020fc80000000008 */
[----:B------:R-:W-:-:S04]  /*1170*/  FFMA R8, R19, R19, R8 ;  /* 0x0000001313087223 */ /* 0x000fc80000000008 */
[----:B------:R-:W-:-:S04]  /*1180*/  FFMA R8, R21, R21, R8 ;  /* 0x0000001515087223 */ /* 0x000fc80000000008 */
[----:B------:R-:W-:-:S04]  /*1190*/  FFMA R8, R25, R25, R8 ;  /* 0x0000001919087223 */ /* 0x000fc80000000008 */
[----:B------:R-:W-:-:S07]  /*11a0*/  FFMA R8, R27, R27, R8 ;  /* 0x0000001b1b087223 */ /* 0x000fce0000000008 */
.L_x_51:
[----:B------:R-:W-:Y:S05]  /*11b0*/  BSYNC.RECONVERGENT B1 ;  /* 0x0000000000017941 */ /* 0x000fea0003800200 */
.L_x_50:
[----:B------:R-:W-:Y:S05]  /*11c0*/  @!P2 BRA `(.L_x_40) ;  /* 0x000000000060a947 */ /* 0x000fea0003800000 */
[----:B------:R-:W-:Y:S01]  /*11d0*/  ISETP.GE.U32.AND P1, PT, R10, 0x4, PT ;  /* 0x000000040a00780c */ /* 0x000fe20003f26070 */
[----:B------:R-:W-:-:S12]  /*11e0*/  BSSY.RECONVERGENT B1, `(.L_x_52) ;  /* 0x000000c000017945 */ /* 0x000fd80003800200 */
[----:B------:R-:W-:Y:S05]  /*11f0*/  @!P1 BRA `(.L_x_53) ;  /* 0x0000000000289947 */ /* 0x000fea0003800000 */
[----:B0-----:R-:W-:-:S05]  /*1200*/  IMAD.WIDE.U32 R6, R3, 0x4, R4 ;  /* 0x0000000403067825 */ /* 0x001fca00078e0004 */
[----:B------:R-:W2:Y:S04]  /*1210*/  LD.E R9, desc[UR36][R6.64] ;  /* 0x0000002406097980 */ /* 0x000ea8000c101900 */
[----:B------:R-:W3:Y:S04]  /*1220*/  LD.E R11, desc[UR36][R6.64+0x4] ;  /* 0x00000424060b7980 */ /* 0x000ee8000c101900 */
[----:B------:R-:W4:Y:S04]  /*1230*/  LD.E R13, desc[UR36][R6.64+0x8] ;  /* 0x00000824060d7980 */ /* 0x000f28000c101900 */
[----:B------:R-:W5:Y:S01]  /*1240*/  LD.E R15, desc[UR36][R6.64+0xc] ;  /* 0x00000c24060f7980 */ /* 0x000f62000c101900 */
[----:B------:R-:W-:-:S02]  /*1250*/  VIADD R3, R3, 0x4 ;  /* 0x0000000403037836 */ /* 0x000fc40000000000 */
[----:B--2---:R-:W-:-:S04]  /*1260*/  FFMA R8, R9, R9, R8 ;  /* 0x0000000909087223 */ /* 0x004fc80000000008 */
[----:B---3--:R-:W-:-:S04]  /*1270*/  FFMA R8, R11, R11, R8 ;  /* 0x0000000b0b087223 */ /* 0x008fc80000000008 */
[----:B----4-:R-:W-:-:S04]  /*1280*/  FFMA R8, R13, R13, R8 ;  /* 0x0000000d0d087223 */ /* 0x010fc80000000008 */
[----:B-----5:R-:W-:-:S07]  /*1290*/  FFMA R8, R15, R15, R8 ;  /* 0x0000000f0f087223 */ /* 0x020fce0000000008 */
.L_x_53:
[----:B------:R-:W-:Y:S05]  /*12a0*/  BSYNC.RECONVERGENT B1 ;  /* 0x0000000000017941 */ /* 0x000fea0003800200 */
.L_x_52:
[----:B------:R-:W-:Y:S05]  /*12b0*/  @!P0 BRA `(.L_x_40) ;  /* 0x0000000000248947 */ /* 0x000fea0003800000 */
[----:B------:R-:W-:Y:S01]  /*12c0*/  IMAD.WIDE.U32 R4, R3, 0x4, R4 ;  /* 0x0000000403047825 */ /* 0x000fe200078e0004 */
[----:B------:R-:W-:-:S07]  /*12d0*/  IADD3 R0, PT, PT, -R0, RZ, RZ ;  /* 0x000000ff00007210 */ /* 0x000fce0007ffe1ff */
.L_x_54:
[----:B------:R1:W2:Y:S01]  /*12e0*/  LD.E R3, desc[UR36][R4.64] ;  /* 0x0000002404037980 */ /* 0x0002a2000c101900 */
[----:B------:R-:W-:-:S05]  /*12f0*/  VIADD R0, R0, 0x1 ;  /* 0x0000000100007836 */ /* 0x000fca0000000000 */
[----:B------:R-:W-:Y:S02]  /*1300*/  ISETP.NE.AND P0, PT, R0, RZ, PT ;  /* 0x000000ff0000720c */ /* 0x000fe40003f05270 */
[----:B-1----:R-:W-:-:S04]  /*1310*/  IADD3 R4, P1, PT, R4, 0x4, RZ ;  /* 0x0000000404047810 */ /* 0x002fc80007f3e0ff */
[----:B------:R-:W-:Y:S01]  /*1320*/  IADD3.X R5, PT, PT, RZ, R5, RZ, P1, !PT ;  /* 0x00000005ff057210 */ /* 0x000fe20000ffe4ff */
[----:B--2---:R-:W-:-:S06]  /*1330*/  FFMA R8, R3, R3, R8 ;  /* 0x0000000303087223 */ /* 0x004fcc0000000008 */
[----:B------:R-:W-:Y:S05]  /*1340*/  @P0 BRA `(.L_x_54) ;  /* 0xfffffffc00e40947 */ /* 0x000fea000383ffff */
.L_x_40:
[----:B------:R-:W-:Y:S05]  /*1350*/  BSYNC.RECONVERGENT B0 ;  /* 0x0000000000007941 */ /* 0x000fea0003800200 */
.L_x_39:
[----:B------:R-:W-:Y:S01]  /*1360*/  ISETP.GE.AND P0, PT, R2, 0x1, PT ;  /* 0x000000010200780c */ /* 0x000fe20003f06270 */
[----:B------:R-:W-:Y:S01]  /*1370*/  BSSY.RECONVERGENT B0, `(.L_x_55) ;  /* 0x000006b000007945 */ /* 0x000fe20003800200 */
[----:B------:R-:W-:Y:S01]  /*1380*/  IMAD.MOV.U32 R0, RZ, RZ, 0x3f800000 ;  /* 0x3f800000ff007424 */ /* 0x000fe200078e00ff */
[----:B------:R-:W-:-:S10]  /*1390*/  MOV R21, 0x3f800000 ;  /* 0x3f80000000157802 */ /* 0x000fd40000000f00 */
[----:B------:R-:W-:Y:S05]  /*13a0*/  @!P0 BRA `(.L_x_56) ;  /* 0x00000004009c8947 */ /* 0x000fea0003800000 */
[C---:B------:R-:W-:Y:S01]  /*13b0*/  ISETP.GE.U32.AND P0, PT, R2.reuse, 0x10, PT ;  /* 0x000000100200780c */ /* 0x040fe20003f06070 */
[----:B------:R-:W-:Y:S01]  /*13c0*/  BSSY.RECONVERGENT B1, `(.L_x_57) ;  /* 0x000002e000017945 */ /* 0x000fe20003800200 */
[----:B------:R-:W-:Y:S01]  /*13d0*/  LOP3.LUT R24, R2, 0xf, RZ, 0xc0, !PT ;  /* 0x0000000f02187812 */ /* 0x000fe200078ec0ff */
[----:B------:R-:W-:Y:S02]  /*13e0*/  HFMA2 R21, -RZ, RZ, 0, 0 ;  /* 0x00000000ff157431 */ /* 0x000fe400000001ff */
[----:B------:R-:W-:Y:S01]  /*13f0*/  IMAD.MOV.U32 R3, RZ, RZ, RZ ;  /* 0x000000ffff037224 */ /* 0x000fe200078e00ff */
[----:B------:R-:W-:-:S07]  /*1400*/  ISETP.NE.AND P1, PT, R24, RZ, PT ;  /* 0x000000ff1800720c */ /* 0x000fce0003f25270 */
[----:B------:R-:W-:Y:S06]  /*1410*/  @!P0 BRA `(.L_x_58) ;  /* 0x0000000000a08947 */ /* 0x000fec0003800000 */
[----:B------:R-:W-:Y:S01]  /*1420*/  LOP3.LUT R3, R2, 0x7ffffff0, RZ, 0xc0, !PT ;  /* 0x7ffffff002037812 */ /* 0x000fe200078ec0ff */
[----:B------:R-:W-:Y:S01]  /*1430*/  VIADD R4, R1, 0x2c ;  /* 0x0000002c01047836 */ /* 0x000fe20000000000 */
[----:B------:R-:W-:-:S03]  /*1440*/  MOV R21, RZ ;  /* 0x000000ff00157202 */ /* 0x000fc60000000f00 */
[----:B------:R-:W-:-:S07]  /*1450*/  IMAD.MOV R25, RZ, RZ, -R3 ;  /* 0x000000ffff197224 */ /* 0x000fce00078e0a03 */
.L_x_59:
[----:B------:R-:W2:Y:S04]  /*1460*/  LDL R20, [R4+-0x1c] ;  /* 0xffffe40004147983 */ /* 0x000ea80000100800 */
[----:B------:R-:W3:Y:S04]  /*1470*/  LDL R26, [R4+-0x18] ;  /* 0xffffe800041a7983 */ /* 0x000ee80000100800 */
[----:B------:R-:W4:Y:S04]  /*1480*/  LDL R19, [R4+-0x14] ;  /* 0xffffec0004137983 */ /* 0x000f280000100800 */
[----:B------:R-:W5:Y:S04]  /*1490*/  LDL R5, [R4+-0x10] ;  /* 0xfffff00004057983 */ /* 0x000f680000100800 */
[----:B0-----:R-:W5:Y:S04]  /*14a0*/  LDL R6, [R4+-0xc] ;  /* 0xfffff40004067983 */ /* 0x001f680000100800 */
[----:B------:R-:W5:Y:S04]  /*14b0*/  LDL R7, [R4+-0x8] ;  /* 0xfffff80004077983 */ /* 0x000f680000100800 */
[----:B------:R-:W5:Y:S04]  /*14c0*/  LDL R9, [R4+-0x4] ;  /* 0xfffffc0004097983 */ /* 0x000f680000100800 */
[----:B------:R-:W5:Y:S04]  /*14d0*/  LDL R10, [R4] ;  /* 0x00000000040a7983 */ /* 0x000f680000100800 */
[----:B------:R-:W5:Y:S04]  /*14e0*/  LDL R11, [R4+0x4] ;  /* 0x00000400040b7983 */ /* 0x000f680000100800 */
[----:B------:R-:W5:Y:S04]  /*14f0*/  LDL R12, [R4+0x8] ;  /* 0x00000800040c7983 */ /* 0x000f680000100800 */
[----:B------:R-:W5:Y:S04]  /*1500*/  LDL R13, [R4+0xc] ;  /* 0x00000c00040d7983 */ /* 0x000f680000100800 */
[----:B------:R-:W5:Y:S04]  /*1510*/  LDL R14, [R4+0x10] ;  /* 0x00001000040e7983 */ /* 0x000f680000100800 */
[----:B------:R-:W5:Y:S01]  /*1520*/  LDL R15, [R4+0x14] ;  /* 0x00001400040f7983 */ /* 0x000f620000100800 */
[----:B--2---:R-:W-:-:S03]  /*1530*/  FFMA R21, R20, R20, R21 ;  /* 0x0000001414157223 */ /* 0x004fc60000000015 */
[----:B------:R-:W2:Y:S01]  /*1540*/  LDL R20, [R4+0x18] ;  /* 0x0000180004147983 */ /* 0x000ea20000100800 */
[----:B---3--:R-:W-:-:S03]  /*1550*/  FFMA R26, R26, R26, R21 ;  /* 0x0000001a1a1a7223 */ /* 0x008fc60000000015 */
[----:B------:R-:W3:Y:S01]  /*1560*/  LDL R21, [R4+0x1c] ;  /* 0x00001c0004157983 */ /* 0x000ee20000100800 */
[----:B----4-:R-:W-:-:S03]  /*1570*/  FFMA R26, R19, R19, R26 ;  /* 0x00000013131a7223 */ /* 0x010fc6000000001a */
[----:B------:R0:W4:Y:S01]  /*1580*/  LDL R19, [R4+0x20] ;  /* 0x0000200004137983 */ /* 0x0001220000100800 */
[----:B------:R-:W-:Y:S01]  /*1590*/  IADD3 R25, PT, PT, R25, 0x10, RZ ;  /* 0x0000001019197810 */ /* 0x000fe20007ffe0ff */
[----:B-----5:R-:W-:-:S03]  /*15a0*/  FFMA R5, R5, R5, R26 ;  /* 0x0000000505057223 */ /* 0x020fc6000000001a */
[----:B------:R-:W-:Y:S01]  /*15b0*/  ISETP.NE.AND P0, PT, R25, RZ, PT ;  /* 0x000000ff1900720c */ /* 0x000fe20003f05270 */
[----:B------:R-:W-:Y:S01]  /*15c0*/  FFMA R6, R6, R6, R5 ;  /* 0x0000000606067223 */ /* 0x000fe20000000005 */
[----:B0-----:R-:W-:-:S03]  /*15d0*/  VIADD R4, R4, 0x40 ;  /* 0x0000004004047836 */ /* 0x001fc60000000000 */
[----:B------:R-:W-:-:S04]  /*15e0*/  FFMA R6, R7, R7, R6 ;  /* 0x0000000707067223 */ /* 0x000fc80000000006 */
[----:B------:R-:W-:-:S04]  /*15f0*/  FFMA R9, R9, R9, R6 ;  /* 0x0000000909097223 */ /* 0x000fc80000000006 */
[----:B------:R-:W-:-:S04]  /*1600*/  FFMA R10, R10, R10, R9 ;  /* 0x0000000a0a0a7223 */ /* 0x000fc80000000009 */
[----:B------:R-:W-:-:S04]  /*1610*/  FFMA R11, R11, R11, R10 ;  /* 0x0000000b0b0b7223 */ /* 0x000fc8000000000a */
[----:B------:R-:W-:-:S04]  /*1620*/  FFMA R12, R12, R12, R11 ;  /* 0x0000000c0c0c7223 */ /* 0x000fc8000000000b */
[----:B------:R-:W-:-:S04]  /*1630*/  FFMA R13, R13, R13, R12 ;  /* 0x0000000d0d0d7223 */ /* 0x000fc8000000000c */
[----:B------:R-:W-:-:S04]  /*1640*/  FFMA R14, R14, R14, R13 ;  /* 0x0000000e0e0e7223 */ /* 0x000fc8000000000d */
[----:B------:R-:W-:-:S04]  /*1650*/  FFMA R15, R15, R15, R14 ;  /* 0x0000000f0f0f7223 */ /* 0x000fc8000000000e */
[----:B--2---:R-:W-:-:S04]  /*1660*/  FFMA R20, R20, R20, R15 ;  /* 0x0000001414147223 */ /* 0x004fc8000000000f */
[----:B---3--:R-:W-:-:S04]  /*1670*/  FFMA R20, R21, R21, R20 ;  /* 0x0000001515147223 */ /* 0x008fc80000000014 */
[----:B----4-:R-:W-:Y:S01]  /*1680*/  FFMA R21, R19, R19, R20 ;  /* 0x0000001313157223 */ /* 0x010fe20000000014 */
[----:B------:R-:W-:Y:S06]  /*1690*/  @P0 BRA `(.L_x_59) ;  /* 0xfffffffc00700947 */ /* 0x000fec000383ffff */
.L_x_58:
[----:B------:R-:W-:Y:S05]  /*16a0*/  BSYNC.RECONVERGENT B1 ;  /* 0x0000000000017941 */ /* 0x000fea0003800200 */
.L_x_57:
[----:B------:R-:W-:Y:S04]  /*16b0*/  BSSY.RECONVERGENT B1, `(.L_x_60) ;  /* 0x0000035000017945 */ /* 0x000fe80003800200 */
[----:B------:R-:W-:Y:S05]  /*16c0*/  @!P1 BRA `(.L_x_61) ;  /* 0x0000000000cc9947 */ /* 0x000fea0003800000 */
[----:B------:R-:W-:Y:S01]  /*16d0*/  ISETP.GE.U32.AND P0, PT, R24, 0x8, PT ;  /* 0x000000081800780c */ /* 0x000fe20003f06070 */
[----:B------:R-:W-:Y:S01]  /*16e0*/  BSSY.RECONVERGENT B2, `(.L_x_62) ;  /* 0x0000016000027945 */ /* 0x000fe20003800200 */
[----:B------:R-:W-:-:S04]  /*16f0*/  LOP3.LUT R10, R2, 0x7, RZ, 0xc0, !PT ;  /* 0x00000007020a7812 */ /* 0x000fc800078ec0ff */
[----:B------:R-:W-:-:S07]  /*1700*/  ISETP.NE.AND P1, PT, R10, RZ, PT ;  /* 0x000000ff0a00720c */ /* 0x000fce0003f25270 */
[----:B------:R-:W-:Y:S06]  /*1710*/  @!P0 BRA `(.L_x_63) ;  /* 0x0000000000488947 */ /* 0x000fec0003800000 */
[----:B------:R-:W-:-:S05]  /*1720*/  LEA R4, R3, R18, 0x2 ;  /* 0x0000001203047211 */ /* 0x000fca00078e10ff */
[----:B0-----:R-:W2:Y:S04]  /*1730*/  LDL R6, [R4+0x4] ;  /* 0x0000040004067983 */ /* 0x001ea80000100800 */
[----:B------:R-:W3:Y:S04]  /*1740*/  LDL R5, [R4+0x8] ;  /* 0x0000080004057983 */ /* 0x000ee80000100800 */
[----:B------:R-:W4:Y:S04]  /*1750*/  LDL R7, [R4+0xc] ;  /* 0x00000c0004077983 */ /* 0x000f280000100800 */
[----:B------:R-:W5:Y:S04]  /*1760*/  LDL R9, [R4+0x10] ;  /* 0x0000100004097983 */ /* 0x000f680000100800 */
[----:B------:R-:W5:Y:S04]  /*1770*/  LDL R11, [R4+0x14] ;  /* 0x00001400040b7983 */ /* 0x000f680000100800 */
[----:B------:R-:W5:Y:S04]  /*1780*/  LDL R13, [R4+0x18] ;  /* 0x00001800040d7983 */ /* 0x000f680000100800 */
[----:B------:R-:W5:Y:S04]  /*1790*/  LDL R15, [R4+0x1c] ;  /* 0x00001c00040f7983 */ /* 0x000f680000100800 */
[----:B------:R-:W5:Y:S01]  /*17a0*/  LDL R19, [R4+0x20] ;  /* 0x0000200004137983 */ /* 0x000f620000100800 */
[----:B------:R-:W-:-:S02]  /*17b0*/  VIADD R3, R3, 0x8 ;  /* 0x0000000803037836 */ /* 0x000fc40000000000 */
        /* <DEDUP_REMOVED lines=8> */
.L_x_63:
[----:B------:R-:W-:Y:S05]  /*1840*/  BSYNC.RECONVERGENT B2 ;  /* 0x0000000000027941 */ /* 0x000fea0003800200 */
.L_x_62:
        /* <DEDUP_REMOVED lines=10> */
[----:B------:R-:W5:Y:S01]  /*18f0*/  LDL R11, [R5+0x10] ;  /* 0x00001000050b7983 */ /* 0x000f620000100800 */
[----:B------:R-:W-:-:S02]  /*1900*/  VIADD R3, R3, 0x4 ;  /* 0x0000000403037836 */ /* 0x000fc40000000000 */
[----:B--2---:R-:W-:-:S04]  /*1910*/  FFMA R6, R6, R6, R21 ;  /* 0x0000000606067223 */ /* 0x004fc80000000015 */
[----:B---3--:R-:W-:-:S04]  /*1920*/  FFMA R6, R7, R7, R6 ;  /* 0x0000000707067223 */ /* 0x008fc80000000006 */
[----:B----4-:R-:W-:-:S04]  /*1930*/  FFMA R6, R9, R9, R6 ;  /* 0x0000000909067223 */ /* 0x010fc80000000006 */
[----:B-----5:R-:W-:-:S07]  /*1940*/  FFMA R21, R11, R11, R6 ;  /* 0x0000000b0b157223 */ /* 0x020fce0000000006 */
.L_x_65:
[----:B------:R-:W-:Y:S05]  /*1950*/  BSYNC.RECONVERGENT B2 ;  /* 0x0000000000027941 */ /* 0x000fea0003800200 */
.L_x_64:
[----:B------:R-:W-:Y:S05]  /*1960*/  @!P1 BRA `(.L_x_61) ;  /* 0x0000000000249947 */ /* 0x000fea0003800000 */
[----:B------:R-:W-:Y:S01]  /*1970*/  IMAD R3, R3, 0x4, R18 ;  /* 0x0000000403037824 */ /* 0x000fe200078e0212 */
[----:B------:R-:W-:-:S03]  /*1980*/  IADD3 R4, PT, PT, -R4, RZ, RZ ;  /* 0x000000ff04047210 */ /* 0x000fc60007ffe1ff */
[----:B------:R-:W-:-:S07]  /*1990*/  VIADD R3, R3, 0x4 ;  /* 0x0000000403037836 */ /* 0x000fce0000000000 */
.L_x_66:
[----:B0-----:R0:W2:Y:S01]  /*19a0*/  LDL R6, [R3] ;  /* 0x0000000003067983 */ /* 0x0010a20000100800 */
[----:B------:R-:W-:-:S04]  /*19b0*/  IADD3 R4, PT, PT, R4, 0x1, RZ ;  /* 0x0000000104047810 */ /* 0x000fc80007ffe0ff */
[----:B------:R-:W-:Y:S01]  /*19c0*/  ISETP.NE.AND P0, PT, R4, RZ, PT ;  /* 0x000000ff0400720c */ /* 0x000fe20003f05270 */
[----:B0-----:R-:W-:Y:S02]  /*19d0*/  VIADD R3, R3, 0x4 ;  /* 0x0000000403037836 */ /* 0x001fe40000000000 */
[----:B--2---:R-:W-:-:S10]  /*19e0*/  FFMA R21, R6, R6, R21 ;  /* 0x0000000606157223 */ /* 0x004fd40000000015 */
[----:B------:R-:W-:Y:S05]  /*19f0*/  @P0 BRA `(.L_x_66) ;  /* 0xfffffffc00e80947 */ /* 0x000fea000383ffff */
.L_x_61:
[----:B------:R-:W-:Y:S05]  /*1a00*/  BSYNC.RECONVERGENT B1 ;  /* 0x0000000000017941 */ /* 0x000fea0003800200 */
.L_x_60:
[----:B------:R-:W-:-:S07]  /*1a10*/  FFMA R21, R21, 100, R0 ;  /* 0x42c8000015157823 */ /* 0x000fce0000000000 */
.L_x_56:
[----:B------:R-:W-:Y:S05]  /*1a20*/  BSYNC.RECONVERGENT B0 ;  /* 0x0000000000007941 */ /* 0x000fea0003800200 */
.L_x_55:
[----:B------:R-:W-:Y:S01]  /*1a30*/  MOV R5, 0x3dcccccd ;  /* 0x3dcccccd00057802 */ /* 0x000fe20000000f00 */
[----:B------:R-:W-:Y:S04]  /*1a40*/  BSSY.RECONVERGENT B1, `(.L_x_67) ;  /* 0x000000c000017945 */ /* 0x000fe80003800200 */
[----:B------:R-:W-:Y:S01]  /*1a50*/  FFMA R3, R5, -10, R0 ;  /* 0xc120000005037823 */ /* 0x000fe20000000000 */
[----:B------:R-:W-:-:S03]  /*1a60*/  FMUL R0, R21, R8 ;  /* 0x0000000815007220 */ /* 0x000fc60000400000 */
[----:B------:R-:W-:Y:S01]  /*1a70*/  FFMA R3, R3, R5, 0.10000000149011611938 ;  /* 0x3dcccccd03037423 */ /* 0x000fe20000000005 */
[----:B------:R-:W1:Y:S03]  /*1a80*/  FCHK P0, R0, 10 ;  /* 0x4120000000007902 */ /* 0x000e660000000000 */
[----:B------:R-:W-:-:S04]  /*1a90*/  FFMA R4, R0, R3, RZ ;  /* 0x0000000300047223 */ /* 0x000fc800000000ff */
[----:B------:R-:W-:-:S04]  /*1aa0*/  FFMA R5, R4, -10, R0 ;  /* 0xc120000004057823 */ /* 0x000fc80000000000 */
[----:B------:R-:W-:Y:S01]  /*1ab0*/  FFMA R5, R3, R5, R4 ;  /* 0x0000000503057223 */ /* 0x000fe20000000004 */
[----:B-1----:R-:W-:Y:S06]  /*1ac0*/  @!P0 BRA `(.L_x_68) ;  /* 0x00000000000c8947 */ /* 0x002fec0003800000 */
[----:B------:R-:W-:-:S07]  /*1ad0*/  MOV R4, 0x1af0 ;  /* 0x00001af000047802 */ /* 0x000fce0000000f00 */
[----:B0-----:R-:W-:Y:S05]  /*1ae0*/  CALL.REL.NOINC `($__internal_0_$__cuda_sm3x_div_rn_noftz_f32_slowpath) ;  /* 0x00000000002c7944 */ /* 0x001fea0003c00000 */
[----:B------:R-:W-:-:S07]  /*1af0*/  IMAD.MOV.U32 R5, RZ, RZ, R0 ;  /* 0x000000ffff057224 */ /* 0x000fce00078e0000 */
.L_x_68:
[----:B------:R-:W-:Y:S05]  /*1b00*/  BSYNC.RECONVERGENT B1 ;  /* 0x0000000000017941 */ /* 0x000fea0003800200 */
.L_x_67:
[----:B------:R-:W2:Y:S04]  /*1b10*/  LD.E R0, desc[UR36][R16.64+0x24] ;  /* 0x0000242410007980 */ /* 0x000ea8000c101900 */
[----:B------:R1:W-:Y:S01]  /*1b20*/  ST.E desc[UR36][R16.64+0x28], R5 ;  /* 0x0000280510007985 */ /* 0x0003e2000c101924 */
[----:B--2---:R-:W-:-:S13]  /*1b30*/  FSETP.GEU.AND P0, PT, R5, R0, PT ;  /* 0x000000000500720b */ /* 0x004fda0003f0e000 */
[----:B-1----:R-:W-:Y:S05]  /*1b40*/  @P0 EXIT ;  /* 0x000000000000094d */ /* 0x002fea0003800000 */
[----:B------:R-:W-:Y:S01]  /*1b50*/  MOV R3, R22 ;  /* 0x0000001600037202 */ /* 0x000fe20000000f00 */
[----:B------:R-:W-:-:S04]  /*1b60*/  IMAD.MOV.U32 R4, RZ, RZ, R23 ;  /* 0x000000ffff047224 */ /* 0x000fc800078e0017 */
[----:B------:R-:W-:Y:S04]  /*1b70*/  ST.E.64 desc[UR36][R16.64+0x18], R2 ;  /* 0x0000180210007985 */ /* 0x000fe8000c101b24 */
[----:B------:R-:W-:Y:S01]  /*1b80*/  ST.E.64 desc[UR36][R16.64+0x20], R4 ;  /* 0x0000200410007985 */ /* 0x000fe2000c101b24 */
[----:B------:R-:W-:Y:S05]  /*1b90*/  EXIT ;  /* 0x000000000000794d */ /* 0x000fea0003800000 */
        .weak           $__internal_0_$__cuda_sm3x_div_rn_noftz_f32_slowpath
        .type           $__internal_0_$__cuda_sm3x_div_rn_noftz_f32_slowpath,@function
        .size           $__internal_0_$__cuda_sm3x_div_rn_noftz_f32_slowpath,(.L_x_140 - $__internal_0_$__cuda_sm3x_div_rn_noftz_f32_slowpath)
$__internal_0_$__cuda_sm3x_div_rn_noftz_f32_slowpath:
[--C-:B------:R-:W-:Y:S01]  /*1ba0*/  SHF.R.U32.HI R3, RZ, 0x17, R0.reuse ;  /* 0x00000017ff037819 */ /* 0x100fe20000011600 */
[----:B------:R-:W-:Y:S04]  /*1bb0*/  BSSY.RECONVERGENT B0, `(.L_x_69) ;  /* 0x000005c000007945 */ /* 0x000fe80003800200 */
[----:B------:R-:W-:Y:S01]  /*1bc0*/  BSSY.RELIABLE B2, `(.L_x_70) ;  /* 0x000001a000027945 */ /* 0x000fe20003800100 */
[----:B------:R-:W-:Y:S01]  /*1bd0*/  LOP3.LUT R8, R3, 0xff, RZ, 0xc0, !PT ;  /* 0x000000ff03087812 */ /* 0x000fe200078ec0ff */
[----:B------:R-:W-:-:S03]  /*1be0*/  IMAD.MOV.U32 R3, RZ, RZ, R0 ;  /* 0x000000ffff037224 */ /* 0x000fc600078e0000 */
[----:B------:R-:W-:-:S04]  /*1bf0*/  IADD3 R7, PT, PT, R8, -0x1, RZ ;  /* 0xffffffff08077810 */ /* 0x000fc80007ffe0ff */
[----:B------:R-:W-:-:S13]  /*1c00*/  ISETP.GT.U32.OR P0, PT, R7, 0xfd, !PT ;  /* 0x000000fd0700780c */ /* 0x000fda0007f04470 */
[----:B------:R-:W-:Y:S01]  /*1c10*/  @!P0 MOV R5, RZ ;  /* 0x000000ff00058202 */ /* 0x000fe20000000f00 */
[----:B------:R-:W-:Y:S06]  /*1c20*/  @!P0 BRA `(.L_x_71) ;  /* 0x00000000004c8947 */ /* 0x000fec0003800000 */
[----:B------:R-:W-:-:S13]  /*1c30*/  FSETP.GTU.FTZ.AND P0, PT, |R0|, +INF , PT ;  /* 0x7f8000000000780b */ /* 0x000fda0003f1c200 */
[----:B------:R-:W-:Y:S05]  /*1c40*/  @P0 BREAK.RELIABLE B2 ;  /* 0x0000000000020942 */ /* 0x000fea0003800100 */
[----:B------:R-:W-:Y:S05]  /*1c50*/  @P0 BRA `(.L_x_72) ;  /* 0x0000000400400947 */ /* 0x000fea0003800000 */
[----:B------:R-:W-:-:S05]  /*1c60*/  IMAD.MOV.U32 R6, RZ, RZ, 0x41200000 ;  /* 0x41200000ff067424 */ /* 0x000fca00078e00ff */
[----:B------:R-:W-:-:S13]  /*1c70*/  LOP3.LUT P0, RZ, R6, 0x7fffffff, R3, 0xc8, !PT ;  /* 0x7fffffff06ff7812 */ /* 0x000fda000780c803 */
[----:B------:R-:W-:Y:S05]  /*1c80*/  @!P0 BREAK.RELIABLE B2 ;  /* 0x0000000000028942 */ /* 0x000fea0003800100 */
[----:B------:R-:W-:Y:S05]  /*1c90*/  @!P0 BRA `(.L_x_73) ;  /* 0x0000000400288947 */ /* 0x000fea0003800000 */
[----:B------:R-:W-:-:S13]  /*1ca0*/  LOP3.LUT P0, RZ, R3, 0x7fffffff, RZ, 0xc0, !PT ;  /* 0x7fffffff03ff7812 */ /* 0x000fda000780c0ff */
[----:B------:R-:W-:Y:S05]  /*1cb0*/  @!P0 BREAK.RELIABLE B2 ;  /* 0x0000000000028942 */ /* 0x000fea0003800100 */
[----:B------:R-:W-:Y:S05]  /*1cc0*/  @!P0 BRA `(.L_x_74) ;  /* 0x0000000400148947 */ /* 0x000fea0003800000 */
[----:B------:R-:W-:Y:S02]  /*1cd0*/  FSETP.NEU.FTZ.AND P1, PT, |R0|, +INF , PT ;  /* 0x7f8000000000780b */ /* 0x000fe40003f3d200 */
[----:B------:R-:W-:-:S04]  /*1ce0*/  LOP3.LUT P0, RZ, R6, 0x7fffffff, RZ, 0xc0, !PT ;  /* 0x7fffffff06ff7812 */ /* 0x000fc8000780c0ff */
[----:B------:R-:W-:-:S13]  /*1cf0*/  PLOP3.LUT P0, PT, P1, P0, PT, 0x2f, 0xf2 ;  /* 0x0000000000f2781c */ /* 0x000fda0000f00577 */
[----:B------:R-:W-:Y:S05]  /*1d00*/  @P0 BREAK.RELIABLE B2 ;  /* 0x0000000000020942 */ /* 0x000fea0003800100 */
[----:B------:R-:W-:Y:S05]  /*1d10*/  @P0 BRA `(.L_x_75) ;  /* 0x0000000000f40947 */ /* 0x000fea0003800000 */
[----:B------:R-:W-:-:S13]  /*1d20*/  ISETP.GE.AND P0, PT, R7, RZ, PT ;  /* 0x000000ff0700720c */ /* 0x000fda0003f06270 */
[----:B------:R-:W-:Y:S01]  /*1d30*/  @P0 MOV R5, RZ ;  /* 0x000000ff00050202 */ /* 0x000fe20000000f00 */
[----:B------:R-:W-:Y:S01]  /*1d40*/  @!P0 FFMA R3, R0, 1.84467440737095516160e+19, RZ ;  /* 0x5f80000000038823 */ /* 0x000fe200000000ff */
[----:B------:R-:W-:-:S07]  /*1d50*/  @!P0 IMAD.MOV.U32 R5, RZ, RZ, -0x40 ;  /* 0xffffffc0ff058424 */ /* 0x000fce00078e00ff */
.L_x_71:
[----:B------:R-:W-:Y:S05]  /*1d60*/  BSYNC.RELIABLE B2 ;  /* 0x0000000000027941 */ /* 0x000fea0003800100 */
.L_x_70:
[----:B------:R-:W-:Y:S01]  /*1d70*/  UMOV UR4, 0x41200000 ;  /* 0x4120000000047882 */ /* 0x000fe20000000000 */
[----:B------:R-:W-:Y:S01]  /*1d80*/  IADD3 R6, PT, PT, R8, -0x7f, RZ ;  /* 0xffffff8108067810 */ /* 0x000fe20007ffe0ff */
[----:B------:R-:W-:Y:S01]  /*1d90*/  UIADD3 UR4, UPT, UPT, UR4, -0x1800000, URZ ;  /* 0xfe80000004047890 */ /* 0x000fe2000fffe0ff */
[----:B------:R-:W-:Y:S02]  /*1da0*/  BSSY.RECONVERGENT B2, `(.L_x_76) ;  /* 0x0000033000027945 */ /* 0x000fe40003800200 */
[----:B------:R-:W-:Y:S01]  /*1db0*/  IADD3 R5, PT, PT, R5, -0x3, R6 ;  /* 0xfffffffd05057810 */ /* 0x000fe20007ffe006 */
[----:B------:R-:W-:Y:S02]  /*1dc0*/  IMAD R0, R6, -0x800000, R3 ;  /* 0xff80000006007824 */ /* 0x000fe400078e0203 */
[----:B------:R-:W-:-:S03]  /*1dd0*/  FADD.FTZ R9, -RZ, -UR4 ;  /* 0x80000004ff097e21 */ /* 0x000fc60008010100 */
[----:B------:R-:W0:Y:S02]  /*1de0*/  MUFU.RCP R7, UR4 ;  /* 0x0000000400077d08 */ /* 0x000e240008001000 */
[----:B0-----:R-:W-:-:S04]  /*1df0*/  FFMA R8, R7, R9, 1 ;  /* 0x3f80000007087423 */ /* 0x001fc80000000009 */
[----:B------:R-:W-:-:S04]  /*1e00*/  FFMA R7, R7, R8, R7 ;  /* 0x0000000807077223 */ /* 0x000fc80000000007 */
[----:B------:R-:W-:-:S04]  /*1e10*/  FFMA R8, R0, R7, RZ ;  /* 0x0000000700087223 */ /* 0x000fc800000000ff */
[----:B------:R-:W-:-:S04]  /*1e20*/  FFMA R3, R9, R8, R0 ;  /* 0x0000000809037223 */ /* 0x000fc80000000000 */
[----:B------:R-:W-:-:S04]  /*1e30*/  FFMA R8, R7, R3, R8 ;  /* 0x0000000307087223 */ /* 0x000fc80000000008 */
[----:B------:R-:W-:-:S04]  /*1e40*/  FFMA R9, R9, R8, R0 ;  /* 0x0000000809097223 */ /* 0x000fc80000000000 */
[----:B------:R-:W-:-:S05]  /*1e50*/  FFMA R0, R7, R9, R8 ;  /* 0x0000000907007223 */ /* 0x000fca0000000008 */
[----:B------:R-:W-:-:S04]  /*1e60*/  SHF.R.U32.HI R3, RZ, 0x17, R0 ;  /* 0x00000017ff037819 */ /* 0x000fc80000011600 */
[----:B------:R-:W-:-:S05]  /*1e70*/  LOP3.LUT R3, R3, 0xff, RZ, 0xc0, !PT ;  /* 0x000000ff03037812 */ /* 0x000fca00078ec0ff */
[----:B------:R-:W-:-:S05]  /*1e80*/  IMAD.IADD R10, R3, 0x1, R5 ;  /* 0x00000001030a7824 */ /* 0x000fca00078e0205 */
[----:B------:R-:W-:-:S04]  /*1e90*/  IADD3 R3, PT, PT, R10, -0x1, RZ ;  /* 0xffffffff0a037810 */ /* 0x000fc80007ffe0ff */
[----:B------:R-:W-:-:S13]  /*1ea0*/  ISETP.GE.U32.AND P0, PT, R3, 0xfe, PT ;  /* 0x000000fe0300780c */ /* 0x000fda0003f06070 */
[----:B------:R-:W-:Y:S05]  /*1eb0*/  @!P0 BRA `(.L_x_77) ;  /* 0x0000000000808947 */ /* 0x000fea0003800000 */
[----:B------:R-:W-:-:S13]  /*1ec0*/  ISETP.GT.AND P0, PT, R10, 0xfe, PT ;  /* 0x000000fe0a00780c */ /* 0x000fda0003f04270 */
[----:B------:R-:W-:Y:S05]  /*1ed0*/  @P0 BRA `(.L_x_78) ;  /* 0x00000000006c0947 */ /* 0x000fea0003800000 */
[----:B------:R-:W-:-:S13]  /*1ee0*/  ISETP.GE.AND P0, PT, R10, 0x1, PT ;  /* 0x000000010a00780c */ /* 0x000fda0003f06270 */
[----:B------:R-:W-:Y:S05]  /*1ef0*/  @P0 BRA `(.L_x_79) ;  /* 0x0000000000740947 */ /* 0x000fea0003800000 */
[----:B------:R-:W-:Y:S02]  /*1f00*/  ISETP.GE.AND P0, PT, R10, -0x18, PT ;  /* 0xffffffe80a00780c */ /* 0x000fe40003f06270 */
[----:B------:R-:W-:-:S11]  /*1f10*/  LOP3.LUT R0, R0, 0x80000000, RZ, 0xc0, !PT ;  /* 0x8000000000007812 */ /* 0x000fd600078ec0ff */
[----:B------:R-:W-:Y:S05]  /*1f20*/  @!P0 BRA `(.L_x_79) ;  /* 0x0000000000688947 */ /* 0x000fea0003800000 */
[CCC-:B------:R-:W-:Y:S01]  /*1f30*/  FFMA.RZ R3, R7.reuse, R9.reuse, R8.reuse ;  /* 0x0000000907037223 */ /* 0x1c0fe2000000c008 */
[-CC-:B------:R-:W-:Y:S01]  /*1f40*/  FFMA.RM R6, R7, R9.reuse, R8.reuse ;  /* 0x0000000907067223 */ /* 0x180fe20000004008 */
[C---:B------:R-:W-:Y:S02]  /*1f50*/  ISETP.NE.AND P2, PT, R10.reuse, RZ, PT ;  /* 0x000000ff0a00720c */ /* 0x040fe40003f45270 */
[C---:B------:R-:W-:Y:S02]  /*1f60*/  ISETP.NE.AND P1, PT, R10.reuse, RZ, PT ;  /* 0x000000ff0a00720c */ /* 0x040fe40003f25270 */
[----:B------:R-:W-:Y:S01]  /*1f70*/  LOP3.LUT R5, R3, 0x7fffff, RZ, 0xc0, !PT ;  /* 0x007fffff03057812 */ /* 0x000fe200078ec0ff */
[----:B------:R-:W-:Y:S01]  /*1f80*/  FFMA.RP R3, R7, R9, R8 ;  /* 0x0000000907037223 */ /* 0x000fe20000008008 */
[C---:B------:R-:W-:Y:S01]  /*1f90*/  VIADD R8, R10.reuse, 0x20 ;  /* 0x000000200a087836 */ /* 0x040fe20000000000 */
[----:B------:R-:W-:Y:S02]  /*1fa0*/  IADD3 R7, PT, PT, -R10, RZ, RZ ;  /* 0x000000ff0a077210 */ /* 0x000fe40007ffe1ff */
[----:B------:R-:W-:-:S02]  /*1fb0*/  LOP3.LUT R5, R5, 0x800000, RZ, 0xfc, !PT ;  /* 0x0080000005057812 */ /* 0x000fc400078efcff */
[----:B------:R-:W-:Y:S02]  /*1fc0*/  FSETP.NEU.FTZ.AND P0, PT, R3, R6, PT ;  /* 0x000000060300720b */ /* 0x000fe40003f1d000 */
[----:B------:R-:W-:Y:S02]  /*1fd0*/  SHF.L.U32 R8, R5, R8, RZ ;  /* 0x0000000805087219 */ /* 0x000fe400000006ff */
[----:B------:R-:W-:Y:S02]  /*1fe0*/  SEL R6, R7, RZ, P2 ;  /* 0x000000ff07067207 */ /* 0x000fe40001000000 */
[----:B------:R-:W-:Y:S02]  /*1ff0*/  ISETP.NE.AND P1, PT, R8, RZ, P1 ;  /* 0x000000ff0800720c */ /* 0x000fe40000f25270 */
[----:B------:R-:W-:Y:S02]  /*2000*/  SHF.R.U32.HI R6, RZ, R6, R5 ;  /* 0x00000006ff067219 */ /* 0x000fe40000011605 */
[----:B------:R-:W-:-:S02]  /*2010*/  PLOP3.LUT P0, PT, P0, P1, PT, 0xf8, 0x8f ;  /* 0x00000000008f781c */ /* 0x000fc40000703f70 */
[----:B------:R-:W-:Y:S02]  /*2020*/  SHF.R.U32.HI R8, RZ, 0x1, R6 ;  /* 0x00000001ff087819 */ /* 0x000fe40000011606 */
[----:B------:R-:W-:-:S04]  /*2030*/  SEL R3, RZ, 0x1, !P0 ;  /* 0x00000001ff037807 */ /* 0x000fc80004000000 */
[----:B------:R-:W-:-:S04]  /*2040*/  LOP3.LUT R3, R3, 0x1, R8, 0xf8, !PT ;  /* 0x0000000103037812 */ /* 0x000fc800078ef808 */
[----:B------:R-:W-:-:S05]  /*2050*/  LOP3.LUT R3, R3, R6, RZ, 0xc0, !PT ;  /* 0x0000000603037212 */ /* 0x000fca00078ec0ff */
[----:B------:R-:W-:-:S05]  /*2060*/  IMAD.IADD R3, R8, 0x1, R3 ;  /* 0x0000000108037824 */ /* 0x000fca00078e0203 */
[----:B------:R-:W-:Y:S01]  /*2070*/  LOP3.LUT R0, R3, R0, RZ, 0xfc, !PT ;  /* 0x0000000003007212 */ /* 0x000fe200078efcff */
[----:B------:R-:W-:Y:S06]  /*2080*/  BRA `(.L_x_79) ;  /* 0x0000000000107947 */ /* 0x000fec0003800000 */
.L_x_78:
[----:B------:R-:W-:-:S04]  /*2090*/  LOP3.LUT R0, R0, 0x80000000, RZ, 0xc0, !PT ;  /* 0x8000000000007812 */ /* 0x000fc800078ec0ff */
[----:B------:R-:W-:Y:S01]  /*20a0*/  LOP3.LUT R0, R0, 0x7f800000, RZ, 0xfc, !PT ;  /* 0x7f80000000007812 */ /* 0x000fe200078efcff */
[----:B------:R-:W-:Y:S06]  /*20b0*/  BRA `(.L_x_79) ;  /* 0x0000000000047947 */ /* 0x000fec0003800000 */
.L_x_77:
[----:B------:R-:W-:-:S07]  /*20c0*/  LEA R0, R5, R0, 0x17 ;  /* 0x0000000005007211 */ /* 0x000fce00078eb8ff */
.L_x_79:
[----:B------:R-:W-:Y:S05]  /*20d0*/  BSYNC.RECONVERGENT B2 ;  /* 0x0000000000027941 */ /* 0x000fea0003800200 */
.L_x_76:
[----:B------:R-:W-:Y:S05]  /*20e0*/  BRA `(.L_x_80) ;  /* 0x0000000000207947 */ /* 0x000fea0003800000 */
.L_x_75:
[----:B------:R-:W-:-:S04]  /*20f0*/  LOP3.LUT R0, R6, 0x80000000, R3, 0x48, !PT ;  /* 0x8000000006007812 */ /* 0x000fc800078e4803 */
[----:B------:R-:W-:Y:S01]  /*2100*/  LOP3.LUT R0, R0, 0x7f800000, RZ, 0xfc, !PT ;  /* 0x7f80000000007812 */ /* 0x000fe200078efcff */
[----:B------:R-:W-:Y:S06]  /*2110*/  BRA `(.L_x_80) ;  /* 0x0000000000147947 */ /* 0x000fec0003800000 */
.L_x_74:
[----:B------:R-:W-:Y:S01]  /*2120*/  LOP3.LUT R0, R6, 0x80000000, R3, 0x48, !PT ;  /* 0x8000000006007812 */ /* 0x000fe200078e4803 */
[----:B------:R-:W-:Y:S06]  /*2130*/  BRA `(.L_x_80) ;  /* 0x00000000000c7947 */ /* 0x000fec0003800000 */
.L_x_73:
[----:B------:R-:W0:Y:S01]  /*2140*/  MUFU.RSQ R0, -QNAN ;  /* 0xffc0000000007908 */ /* 0x000e220000001400 */
[----:B------:R-:W-:Y:S05]  /*2150*/  BRA `(.L_x_80) ;  /* 0x0000000000047947 */ /* 0x000fea0003800000 */
.L_x_72:
[----:B------:R-:W-:-:S07]  /*2160*/  FADD.FTZ R0, R0, 10 ;  /* 0x4120000000007421 */ /* 0x000fce0000010000 */
.L_x_80:
[----:B------:R-:W-:Y:S05]  /*2170*/  BSYNC.RECONVERGENT B0 ;  /* 0x0000000000007941 */ /* 0x000fea0003800200 */
.L_x_69:
[----:B------:R-:W-:-:S04]  /*2180*/  IMAD.MOV.U32 R5, RZ, RZ, 0x0 ;  /* 0x00000000ff057424 */ /* 0x000fc800078e00ff */
[----:B0-----:R-:W-:Y:S05]  /*2190*/  RET.REL.NODEC R4 `(_Z7new_posP14ParticleSystem) ;  /* 0xffffffdc04987950 */ /* 0x001fea0003c3ffff */
.L_x_81:
        /* <DEDUP_REMOVED lines=14> */
.L_x_140:


//--------------------- .text._Z7new_velP14ParticleSystem --------------------------
	.section	.text._Z7new_velP14ParticleSystem,"ax",@progbits
	.align	128
        .global         _Z7new_velP14ParticleSystem
        .type           _Z7new_velP14ParticleSystem,@function
        .size           _Z7new_velP14ParticleSystem,(.L_x_146 - _Z7new_velP14ParticleSystem)
        .other          _Z7new_velP14ParticleSystem,@"STO_CUDA_ENTRY STV_DEFAULT"
_Z7new_velP14ParticleSystem:
.text._Z7new_velP14ParticleSystem:
[----:B------:R-:W-:Y:S08]  /*0000*/  LDC R1, c[0x0][0x37c] ;  /* 0x0000df00ff017b82 */ /* 0x000ff00000000800 */
[----:B------:R-:W0:Y:S01]  /*0010*/  LDC.64 R4, c[0x0][0x380] ;  /* 0x0000e000ff047b82 */ /* 0x000e220000000a00 */
[----:B------:R-:W0:Y:S02]  /*0020*/  LDCU.64 UR6, c[0x0][0x358] ;  /* 0x00006b00ff0677ac */ /* 0x000e240008000a00 */
[----:B0-----:R-:W2:Y:S05]  /*0030*/  LDG.E R0, desc[UR6][R4.64+0x20] ;  /* 0x0000200604007981 */ /* 0x001eaa000c1e1900 */
[----:B------:R-:W0:Y:S01]  /*0040*/  S2UR UR4, SR_CTAID.X ;  /* 0x00000000000479c3 */ /* 0x000e220000002500 */
[----:B------:R-:W0:Y:S07]  /*0050*/  S2R R2, SR_TID.X ;  /* 0x0000000000027919 */ /* 0x000e2e0000002100 */
[----:B------:R-:W0:Y:S02]  /*0060*/  LDC R11, c[0x0][0x360] ;  /* 0x0000d800ff0b7b82 */ /* 0x000e240000000800 */
[----:B0-----:R-:W-:-:S05]  /*0070*/  IMAD R11, R11, UR4, R2 ;  /* 0x000000040b0b7c24 */ /* 0x001fca000f8e0202 */
[----:B--2---:R-:W-:-:S13]  /*0080*/  ISETP.GE.AND P0, PT, R11, R0, PT ;  /* 0x000000000b00720c */ /* 0x004fda0003f06270 */
[----:B------:R-:W-:Y:S05]  /*0090*/  @P0 EXIT ;  /* 0x000000000000094d */ /* 0x000fea0003800000 */
[----:B------:R-:W2:Y:S02]  /*00a0*/  LDG.E.64 R4, desc[UR6][R4.64] ;  /* 0x0000000604047981 */ /* 0x000ea4000c1e1b00 */
[----:B--2---:R-:W-:-:S05]  /*00b0*/  IMAD.WIDE R8, R11, 0x38, R4 ;  /* 0x000000380b087825 */ /* 0x004fca00078e0204 */
[----:B------:R-:W2:Y:S04]  /*00c0*/  LDG.E.64 R2, desc[UR6][R8.64+0x30] ;  /* 0x0000300608027981 */ /* 0x000ea8000c1e1b00 */
[----:B------:R-:W3:Y:S01]  /*00d0*/  LDG.E R10, desc[UR6][R8.64] ;  /* 0x00000006080a7981 */ /* 0x000ee2000c1e1900 */
[----:B------:R-:W-:Y:S01]  /*00e0*/  IMAD.MOV.U32 R7, RZ, RZ, RZ ;  /* 0x000000ffff077224 */ /* 0x000fe200078e00ff */
[----:B------:R-:W-:Y:S01]  /*00f0*/  UMOV UR4, URZ ;  /* 0x000000ff00047c82 */ /* 0x000fe20008000000 */
[----:B------:R-:W-:Y:S01]  /*0100*/  IMAD.MOV.U32 R15, RZ, RZ, RZ ;  /* 0x000000ffff0f7224 */ /* 0x000fe200078e00ff */
[----:B--2---:R-:W-:Y:S02]  /*0110*/  MOV R6, R3 ;  /* 0x0000000300067202 */ /* 0x004fe40000000f00 */
[----:B---3--:R-:W-:-:S03]  /*0120*/  ISETP.GE.AND P0, PT, R10, 0x1, PT ;  /* 0x000000010a00780c */ /* 0x008fc60003f06270 */
[----:B------:R-:W-:Y:S01]  /*0130*/  IMAD.WIDE.U32 R6, R2, -0x147e5, R6 ;  /* 0xfffeb81b02067825 */ /* 0x000fe200078e0006 */
[----:B------:R-:W-:-:S04]  /*0140*/  LOP3.LUT R2, R3, R2, RZ, 0x3c, !PT ;  /* 0x0000000203027212 */ /* 0x000fc800078e3cff */
[----:B------:R-:W-:-:S04]  /*0150*/  IADD3 R14, PT, PT, R7, UR4, RZ ;  /* 0x00000004070e7c10 */ /* 0x000fc8000fffe0ff */
[----:B------:R-:W-:Y:S01]  /*0160*/  LOP3.LUT R0, R14, R6, RZ, 0x3c, !PT ;  /* 0x000000060e007212 */ /* 0x000fe200078e3cff */
[----:B------:R-:W-:-:S05]  /*0170*/  IMAD.WIDE.U32 R12, R6, -0x147e5, R14 ;  /* 0xfffeb81b060c7825 */ /* 0x000fca00078e000e */
[----:B------:R-:W-:-:S05]  /*0180*/  IADD3 R13, PT, PT, R13, UR4, RZ ;  /* 0x000000040d0d7c10 */ /* 0x000fca000fffe0ff */
[----:B------:R0:W-:Y:S01]  /*0190*/  STG.E.64 desc[UR6][R8.64+0x30], R12 ;  /* 0x0000300c08007986 */ /* 0x0001e2000c101b06 */
[----:B------:R-:W-:Y:S05]  /*01a0*/  @!P0 EXIT ;  /* 0x000000000000894d */ /* 0x000fea0003800000 */
[C---:B------:R-:W-:Y:S01]  /*01b0*/  ISETP.GE.U32.AND P0, PT, R10.reuse, 0x4, PT ;  /* 0x000000040a00780c */ /* 0x040fe20003f06070 */
[----:B------:R-:W-:Y:S01]  /*01c0*/  IMAD.WIDE R6, R11, 0x38, RZ ;  /* 0x000000380b067825 */ /* 0x000fe200078e02ff */
[----:B------:R-:W-:Y:S01]  /*01d0*/  I2FP.F32.U32 R2, R2 ;  /* 0x0000000200027245 */ /* 0x000fe20000201000 */
[----:B------:R-:W-:Y:S01]  /*01e0*/  BSSY.RECONVERGENT B0, `(.L_x_82) ;  /* 0x000006d000007945 */ /* 0x000fe20003800200 */
[----:B------:R-:W-:Y:S01]  /*01f0*/  I2FP.F32.U32 R0, R0 ;  /* 0x0000000000007245 */ /* 0x000fe20000201000 */
[----:B0-----:R-:W-:Y:S01]  /*0200*/  IMAD.MOV.U32 R13, RZ, RZ, RZ ;  /* 0x000000ffff0d7224 */ /* 0x001fe200078e00ff */
[----:B------:R-:W-:Y:S01]  /*0210*/  LOP3.LUT R3, R10, 0x3, RZ, 0xc0, !PT ;  /* 0x000000030a037812 */ /* 0x000fe200078ec0ff */
[----:B------:R-:W-:Y:S02]  /*0220*/  FFMA R11, R2, 2.3283064365386962891e-10, RZ ;  /* 0x2f800000020b7823 */ /* 0x000fe400000000ff */
[----:B------:R-:W-:Y:S02]  /*0230*/  FFMA R2, R0, 2.3283064365386962891e-10, RZ ;  /* 0x2f80000000027823 */ /* 0x000fe400000000ff */
[----:B------:R-:W-:-:S02]  /*0240*/  FADD R0, R11, R11 ;  /* 0x0000000b0b007221 */ /* 0x000fc40000000000 */
[----:B------:R-:W-:Y:S01]  /*0250*/  FADD R2, R2, R2 ;  /* 0x0000000202027221 */ /* 0x000fe20000000000 */
[----:B------:R-:W-:Y:S06]  /*0260*/  @!P0 BRA `(.L_x_83) ;  /* 0x0000000400908947 */ /* 0x000fec0003800000 */
[----:B------:R-:W0:Y:S01]  /*0270*/  LDCU.64 UR4, c[0x0][0x380] ;  /* 0x00007000ff0477ac */ /* 0x000e220008000a00 */
[----:B------:R-:W-:Y:S02]  /*0280*/  LOP3.LUT R13, R10, 0x7ffffffc, RZ, 0xc0, !PT ;  /* 0x7ffffffc0a0d7812 */ /* 0x000fe400078ec0ff */
[----:B------:R-:W-:-:S03]  /*0290*/  IADD3 R16, P0, PT, R8, 0x14, RZ ;  /* 0x0000001408107810 */ /* 0x000fc60007f1e0ff */
[----:B------:R-:W-:Y:S01]  /*02a0*/  IMAD.MOV R14, RZ, RZ, -R13 ;  /* 0x000000ffff0e7224 */ /* 0x000fe200078e0a0d */
[----:B------:R-:W-:Y:S01]  /*02b0*/  IADD3.X R17, PT, PT, RZ, R9, RZ, P0, !PT ;  /* 0x00000009ff117210 */ /* 0x000fe200007fe4ff */
[----:B0-----:R-:W-:-:S04]  /*02c0*/  UIADD3 UR4, UP0, UPT, UR4, 0x24, URZ ;  /* 0x0000002404047890 */ /* 0x001fc8000ff1e0ff */
[----:B------:R-:W-:Y:S02]  /*02d0*/  UIADD3.X UR5, UPT, UPT, URZ, UR5, URZ, UP0, !UPT ;  /* 0x00000005ff057290 */ /* 0x000fe400087fe4ff */
[----:B------:R-:W-:-:S04]  /*02e0*/  MOV R8, UR4 ;  /* 0x0000000400087c02 */ /* 0x000fc80008000f00 */
[----:B------:R-:W-:-:S07]  /*02f0*/  IMAD.U32 R9, RZ, RZ, UR5 ;  /* 0x00000005ff097e24 */ /* 0x000fce000f8e00ff */
.L_x_95:
[----:B01----:R-:W-:Y:S01]  /*0300*/  MOV R10, R16 ;  /* 0x00000010000a7202 */ /* 0x003fe20000000f00 */
[----:B------:R-:W-:Y:S01]  /*0310*/  IMAD.MOV.U32 R11, RZ, RZ, R17 ;  /* 0x000000ffff0b7224 */ /* 0x000fe200078e0011 */
[----:B------:R-:W2:Y:S04]  /*0320*/  LDG.E R18, desc[UR6][R8.64+-0xc] ;  /* 0xfffff40608127981 */ /* 0x000ea8000c1e1900 */
[----:B------:R-:W3:Y:S04]  /*0330*/  LDG.E R17, desc[UR6][R10.64+-0x4] ;  /* 0xfffffc060a117981 */ /* 0x000ee8000c1e1900 */
[----:B------:R-:W4:Y:S04]  /*0340*/  LDG.E R12, desc[UR6][R10.64+0x8] ;  /* 0x000008060a0c7981 */ /* 0x000f28000c1e1900 */
[----:B------:R-:W4:Y:S04]  /*0350*/  LDG.E R15, desc[UR6][R10.64+-0x10] ;  /* 0xfffff0060a0f7981 */ /* 0x000f28000c1e1900 */
[----:B------:R0:W5:Y:S04]  /*0360*/  LDG.E R21, desc[UR6][R10.64+0xc] ;  /* 0x00000c060a157981 */ /* 0x000168000c1e1900 */
[----:B------:R0:W5:Y:S04]  /*0370*/  LDG.E R16, desc[UR6][R10.64+-0xc] ;  /* 0xfffff4060a107981 */ /* 0x000168000c1e1900 */
[----:B------:R0:W5:Y:S01]  /*0380*/  LDG.E R20, desc[UR6][R10.64] ;  /* 0x000000060a147981 */ /* 0x000162000c1e1900 */
[----:B------:R-:W-:Y:S01]  /*0390*/  BSSY.RECONVERGENT B1, `(.L_x_84) ;  /* 0x0000010000017945 */ /* 0x000fe20003800200 */
[----:B---3--:R-:W-:Y:S01]  /*03a0*/  FMUL R19, R17, 0.89999997615814208984 ;  /* 0x3f66666611137820 */ /* 0x008fe20000400000 */
[----:B----4-:R-:W-:Y:S01]  /*03b0*/  FADD R17, R12, -R15 ;  /* 0x8000000f0c117221 */ /* 0x010fe20000000000 */
[----:B--2---:R-:W-:-:S03]  /*03c0*/  FADD R15, -R15, R18 ;  /* 0x000000120f0f7221 */ /* 0x004fc60000000100 */
[----:B------:R-:W-:-:S04]  /*03d0*/  FFMA R17, R0, R17, R19 ;  /* 0x0000001100117223 */ /* 0x000fc80000000013 */
[----:B------:R-:W-:-:S05]  /*03e0*/  FFMA R15, R2, R15, R17 ;  /* 0x0000000f020f7223 */ /* 0x000fca0000000011 */
[----:B------:R-:W-:Y:S01]  /*03f0*/  FSETP.GT.AND P0, PT, R15, 2, PT ;  /* 0x400000000f00780b */ /* 0x000fe20003f04000 */
[----:B------:R1:W-:-:S12]  /*0400*/  STG.E desc[UR6][R10.64+-0x4], R15 ;  /* 0xfffffc0f0a007986 */ /* 0x0003d8000c101906 */
[----:B------:R-:W-:-:S05]  /*0410*/  @P0 MOV R17, 0x40000000 ;  /* 0x4000000000110802 */ /* 0x000fca0000000f00 */
[----:B------:R0:W-:Y:S01]  /*0420*/  @P0 STG.E desc[UR6][R10.64+-0x4], R17 ;  /* 0xfffffc110a000986 */ /* 0x0001e2000c101906 */
[----:B-1----:R-:W-:Y:S01]  /*0430*/  @P0 IMAD.MOV.U32 R15, RZ, RZ, 0x40000000 ;  /* 0x40000000ff0f0424 */ /* 0x002fe200078e00ff */
[----:B------:R-:W-:Y:S06]  /*0440*/  @P0 BRA `(.L_x_85) ;  /* 0x0000000000100947 */ /* 0x000fec0003800000 */
[----:B------:R-:W-:-:S13]  /*0450*/  FSETP.GEU.AND P0, PT, R15, -2, PT ;  /* 0xc00000000f00780b */ /* 0x000fda0003f0e000 */
[----:B0-----:R-:W-:Y:S01]  /*0460*/  @!P0 MOV R17, 0xc0000000 ;  /* 0xc000000000118802 */ /* 0x001fe20000000f00 */
[----:B------:R-:W-:-:S04]  /*0470*/  @!P0 IMAD.MOV.U32 R15, RZ, RZ, -0x40000000 ;  /* 0xc0000000ff0f8424 */ /* 0x000fc800078e00ff */
[----:B------:R1:W-:Y:S03]  /*0480*/  @!P0 STG.E desc[UR6][R10.64+-0x4], R17 ;  /* 0xfffffc110a008986 */ /* 0x0003e6000c101906 */
.L_x_85:
[----:B------:R-:W-:Y:S05]  /*0490*/  BSYNC.RECONVERGENT B1 ;  /* 0x0000000000017941 */ /* 0x000fea0003800200 */
.L_x_84:
[----:B01----:R-:W2:Y:S01]  /*04a0*/  LDG.E R17, desc[UR6][R8.64+-0x8] ;  /* 0xfffff80608117981 */ /* 0x003ea2000c1e1900 */
[----:B-----5:R-:W-:Y:S01]  /*04b0*/  FADD R21, R21, -R16 ;  /* 0x8000001015157221 */ /* 0x020fe20000000000 */
[----:B------:R-:W-:Y:S01]  /*04c0*/  FMUL R19, R20, 0.89999997615814208984 ;  /* 0x3f66666614137820 */ /* 0x000fe20000400000 */
[----:B------:R-:W-:Y:S01]  /*04d0*/  IADD3 R14, PT, PT, R14, 0x4, RZ ;  /* 0x000000040e0e7810 */ /* 0x000fe20007ffe0ff */
[----:B------:R-:W-:Y:S02]  /*04e0*/  BSSY.RECONVERGENT B1, `(.L_x_86) ;  /* 0x000000f000017945 */ /* 0x000fe40003800200 */
[----:B------:R-:W-:Y:S01]  /*04f0*/  FFMA R19, R0, R21, R19 ;  /* 0x0000001500137223 */ /* 0x000fe20000000013 */
[----:B------:R-:W-:Y:S01]  /*0500*/  ISETP.NE.AND P0, PT, R14, RZ, PT ;  /* 0x000000ff0e00720c */ /* 0x000fe20003f05270 */
[----:B--2---:R-:W-:-:S04]  /*0510*/  FADD R17, -R16, R17 ;  /* 0x0000001110117221 */ /* 0x004fc80000000100 */
[----:B------:R-:W-:-:S05]  /*0520*/  FFMA R17, R2, R17, R19 ;  /* 0x0000001102117223 */ /* 0x000fca0000000013 */
[----:B------:R0:W-:Y:S01]  /*0530*/  STG.E desc[UR6][R10.64], R17 ;  /* 0x000000110a007986 */ /* 0x0001e2000c101906 */
[----:B------:R-:W-:-:S13]  /*0540*/  FSETP.GT.AND P1, PT, R17, 2, PT ;  /* 0x400000001100780b */ /* 0x000fda0003f24000 */
[----:B0-----:R-:W-:Y:S05]  /*0550*/  @P1 BRA `(.L_x_87) ;  /* 0x0000000000141947 */ /* 0x001fea0003800000 */
[----:B------:R-:W-:-:S13]  /*0560*/  FSETP.GEU.AND P1, PT, R17, -2, PT ;  /* 0xc00000001100780b */ /* 0x000fda0003f2e000 */
[----:B------:R-:W-:Y:S05]  /*0570*/  @P1 BRA `(.L_x_88) ;  /* 0x0000000000141947 */ /* 0x000fea0003800000 */
[----:B------:R-:W-:-:S05]  /*0580*/  HFMA2 R17, -RZ, RZ, -2, 0 ;  /* 0xc0000000ff117431 */ /* 0x000fca00000001ff */
[----:B------:R1:W-:Y:S01]  /*0590*/  STG.E desc[UR6][R10.64], R17 ;  /* 0x000000110a007986 */ /* 0x0003e2000c101906 */
[----:B------:R-:W-:Y:S05]  /*05a0*/  BRA `(.L_x_88) ;  /* 0x0000000000087947 */ /* 0x000fea0003800000 */
.L_x_87:
[----:B------:R-:W-:-:S05]  /*05b0*/  IMAD.MOV.U32 R17, RZ, RZ, 0x40000000 ;  /* 0x40000000ff117424 */ /* 0x000fca00078e00ff */
[----:B------:R0:W-:Y:S02]  /*05c0*/  STG.E desc[UR6][R10.64], R17 ;  /* 0x000000110a007986 */ /* 0x0001e4000c101906 */
.L_x_88:
[----:B------:R-:W-:Y:S05]  /*05d0*/  BSYNC.RECONVERGENT B1 ;  /* 0x0000000000017941 */ /* 0x000fea0003800200 */
.L_x_86:
[----:B------:R-:W2:Y:S04]  /*05e0*/  LDG.E R16, desc[UR6][R10.64+0x10] ;  /* 0x000010060a107981 */ /* 0x000ea8000c1e1900 */
[----:B01----:R-:W2:Y:S04]  /*05f0*/  LDG.E R17, desc[UR6][R10.64+-0x8] ;  /* 0xfffff8060a117981 */ /* 0x003ea8000c1e1900 */
[----:B------:R-:W3:Y:S04]  /*0600*/  LDG.E R20, desc[UR6][R10.64+0x4] ;  /* 0x000004060a147981 */ /* 0x000ee8000c1e1900 */
[----:B------:R-:W4:Y:S01]  /*0610*/  LDG.E R18, desc[UR6][R8.64+-0x4] ;  /* 0xfffffc0608127981 */ /* 0x000f22000c1e1900 */
[----:B------:R-:W-:Y:S01]  /*0620*/  BSSY.RECONVERGENT B1, `(.L_x_89) ;  /* 0x0000012000017945 */ /* 0x000fe20003800200 */
[----:B--2---:R-:W-:Y:S01]  /*0630*/  FADD R19, R16, -R17 ;  /* 0x8000001110137221 */ /* 0x004fe20000000000 */
[----:B------:R-:W-:Y:S01]  /*0640*/  IADD3 R16, P2, PT, R10, 0x10, RZ ;  /* 0x000000100a107810 */ /* 0x000fe20007f5e0ff */
[----:B---3--:R-:W-:Y:S01]  /*0650*/  FMUL R21, R20, 0.89999997615814208984 ;  /* 0x3f66666614157820 */ /* 0x008fe20000400000 */
[----:B----4-:R-:W-:-:S03]  /*0660*/  FADD R17, -R17, R18 ;  /* 0x0000001211117221 */ /* 0x010fc60000000100 */
[----:B------:R-:W-:-:S04]  /*0670*/  FFMA R19, R0, R19, R21 ;  /* 0x0000001300137223 */ /* 0x000fc80000000015 */
[----:B------:R-:W-:Y:S01]  /*0680*/  FFMA R19, R2, R17, R19 ;  /* 0x0000001102137223 */ /* 0x000fe20000000013 */
[----:B------:R-:W-:-:S04]  /*0690*/  IADD3.X R17, PT, PT, RZ, R11, RZ, P2, !PT ;  /* 0x0000000bff117210 */ /* 0x000fc800017fe4ff */
[----:B------:R0:W-:Y:S01]  /*06a0*/  STG.E desc[UR6][R10.64+0x4], R19 ;  /* 0x000004130a007986 */ /* 0x0001e2000c101906 */
[----:B------:R-:W-:-:S13]  /*06b0*/  FSETP.GT.AND P1, PT, R19, 2, PT ;  /* 0x400000001300780b */ /* 0x000fda0003f24000 */
[----:B0-----:R-:W-:Y:S05]  /*06c0*/  @P1 BRA `(.L_x_90) ;  /* 0x0000000000141947 */ /* 0x001fea0003800000 */
[----:B------:R-:W-:-:S13]  /*06d0*/  FSETP.GEU.AND P1, PT, R19, -2, PT ;  /* 0xc00000001300780b */ /* 0x000fda0003f2e000 */
[----:B------:R-:W-:Y:S05]  /*06e0*/  @P1 BRA `(.L_x_91) ;  /* 0x0000000000141947 */ /* 0x000fea0003800000 */
[----:B------:R-:W-:-:S05]  /*06f0*/  MOV R19, 0xc0000000 ;  /* 0xc000000000137802 */ /* 0x000fca0000000f00 */
[----:B------:R1:W-:Y:S01]  /*0700*/  STG.E desc[UR6][R10.64+0x4], R19 ;  /* 0x000004130a007986 */ /* 0x0003e2000c101906 */
[----:B------:R-:W-:Y:S05]  /*0710*/  BRA `(.L_x_91) ;  /* 0x0000000000087947 */ /* 0x000fea0003800000 */
.L_x_90:
[----:B------:R-:W-:-:S05]  /*0720*/  IMAD.MOV.U32 R19, RZ, RZ, 0x40000000 ;  /* 0x40000000ff137424 */ /* 0x000fca00078e00ff */
[----:B------:R0:W-:Y:S02]  /*0730*/  STG.E desc[UR6][R10.64+0x4], R19 ;  /* 0x000004130a007986 */ /* 0x0001e4000c101906 */
.L_x_91:
[----:B------:R-:W-:Y:S05]  /*0740*/  BSYNC.RECONVERGENT B1 ;  /* 0x0000000000017941 */ /* 0x000fea0003800200 */
.L_x_89:
[----:B------:R-:W0:Y:S04]  /*0750*/  LDG.E R18, desc[UR6][R10.64+0x14] ;  /* 0x000014060a127981 */ /* 0x000e28000c1e1900 */
[----:B------:R-:W2:Y:S01]  /*0760*/  LDG.E R20, desc[UR6][R8.64] ;  /* 0x0000000608147981 */ /* 0x000ea2000c1e1900 */
[----:B------:R-:W-:Y:S01]  /*0770*/  FMUL R21, R12, 0.89999997615814208984 ;  /* 0x3f6666660c157820 */ /* 0x000fe20000400000 */
[----:B------:R-:W-:Y:S01]  /*0780*/  BSSY.RECONVERGENT B1, `(.L_x_92) ;  /* 0x000000f000017945 */ /* 0x000fe20003800200 */
[--C-:B01----:R-:W-:Y:S01]  /*0790*/  FADD R19, R18, -R15.reuse ;  /* 0x8000000f12137221 */ /* 0x103fe20000000000 */
[----:B--2---:R-:W-:-:S03]  /*07a0*/  FADD R15, R20, -R15 ;  /* 0x8000000f140f7221 */ /* 0x004fc60000000000 */
[----:B------:R-:W-:-:S04]  /*07b0*/  FFMA R19, R0, R19, R21 ;  /* 0x0000001300137223 */ /* 0x000fc80000000015 */
        /* <DEDUP_REMOVED lines=9> */
.L_x_93:
[----:B------:R-:W-:-:S05]  /*0850*/  MOV R15, 0x40000000 ;  /* 0x40000000000f7802 */ /* 0x000fca0000000f00 */
[----:B------:R1:W-:Y:S02]  /*0860*/  STG.E desc[UR6][R10.64+0x8], R15 ;  /* 0x0000080f0a007986 */ /* 0x0003e4000c101906 */
.L_x_94:
[----:B------:R-:W-:Y:S05]  /*0870*/  BSYNC.RECONVERGENT B1 ;  /* 0x0000000000017941 */ /* 0x000fea0003800200 */
.L_x_92:
[----:B------:R-:W-:-:S05]  /*0880*/  IADD3 R8, P1, PT, R8, 0x10, RZ ;  /* 0x0000001008087810 */ /* 0x000fca0007f3e0ff */
[----:B------:R-:W-:Y:S01]  /*0890*/  IMAD.X R9, RZ, RZ, R9, P1 ;  /* 0x000000ffff097224 */ /* 0x000fe200008e0609 */
[----:B------:R-:W-:Y:S07]  /*08a0*/  @P0 BRA `(.L_x_95) ;  /* 0xfffffff800940947 */ /* 0x000fee000383ffff */
.L_x_83:
[----:B------:R-:W-:Y:S05]  /*08b0*/  BSYNC.RECONVERGENT B0 ;  /* 0x0000000000007941 */ /* 0x000fea0003800200 */
.L_x_82:
[----:B------:R-:W-:-:S13]  /*08c0*/  ISETP.NE.AND P0, PT, R3, RZ, PT ;  /* 0x000000ff0300720c */ /* 0x000fda0003f05270 */
[----:B------:R-:W-:Y:S05]  /*08d0*/  @!P0 EXIT ;  /* 0x000000000000894d */ /* 0x000fea0003800000 */
[----:B01----:R-:W0:Y:S01]  /*08e0*/  LDC.64 R10, c[0x0][0x380] ;  /* 0x0000e000ff0a7b82 */ /* 0x003e220000000a00 */
[----:B------:R-:W-:Y:S01]  /*08f0*/  IMAD.WIDE.U32 R8, R13, 0x4, R6 ;  /* 0x000000040d087825 */ /* 0x000fe200078e0006 */
[----:B------:R-:W-:Y:S02]  /*0900*/  IADD3 R3, PT, PT, -R3, RZ, RZ ;  /* 0x000000ff03037210 */ /* 0x000fe40007ffe1ff */
[----:B------:R-:W-:-:S04]  /*0910*/  IADD3 R4, P1, P2, R8, 0x10, R4 ;  /* 0x0000001008047810 */ /* 0x000fc80007a3e004 */
[----:B------:R-:W-:Y:S01]  /*0920*/  IADD3.X R5, PT, PT, R9, RZ, R5, P1, P2 ;  /* 0x000000ff09057210 */ /* 0x000fe20000fe4405 */
[----:B0-----:R-:W-:-:S03]  /*0930*/  IMAD.WIDE.U32 R6, R13, 0x4, R10 ;  /* 0x000000040d067825 */ /* 0x001fc600078e000a */
[----:B------:R-:W-:-:S04]  /*0940*/  IADD3 R12, P0, PT, R6, 0x18, RZ ;  /* 0x00000018060c7810 */ /* 0x000fc80007f1e0ff */
[----:B------:R-:W-:-:S09]  /*0950*/  IADD3.X R7, PT, PT, RZ, R7, RZ, P0, !PT ;  /* 0x00000007ff077210 */ /* 0x000fd200007fe4ff */
.L_x_99:
[----:B------:R-:W-:Y:S01]  /*0960*/  IMAD.MOV.U32 R6, RZ, RZ, R12 ;  /* 0x000000ffff067224 */ /* 0x000fe200078e000c */
[----:B------:R-:W2:Y:S04]  /*0970*/  LDG.E R8, desc[UR6][R4.64+0xc] ;  /* 0x00000c0604087981 */ /* 0x000ea8000c1e1900 */
[----:B------:R-:W2:Y:S04]  /*0980*/  LDG.E R9, desc[UR6][R4.64+-0xc] ;  /* 0xfffff40604097981 */ /* 0x000ea8000c1e1900 */
[----:B------:R-:W3:Y:S04]  /*0990*/  LDG.E R10, desc[UR6][R4.64] ;  /* 0x00000006040a7981 */ /* 0x000ee8000c1e1900 */
[----:B------:R-:W4:Y:S01]  /*09a0*/  LDG.E R6, desc[UR6][R6.64] ;  /* 0x0000000606067981 */ /* 0x000f22000c1e1900 */
[----:B------:R-:W-:Y:S01]  /*09b0*/  IADD3 R3, PT, PT, R3, 0x1, RZ ;  /* 0x0000000103037810 */ /* 0x000fe20007ffe0ff */
[----:B------:R-:W-:Y:S03]  /*09c0*/  BSSY.RECONVERGENT B0, `(.L_x_96) ;  /* 0x0000011000007945 */ /* 0x000fe60003800200 */
[----:B------:R-:W-:Y:S01]  /*09d0*/  ISETP.NE.AND P0, PT, R3, RZ, PT ;  /* 0x000000ff0300720c */ /* 0x000fe20003f05270 */
[----:B--2---:R-:W-:Y:S01]  /*09e0*/  FADD R11, R8, -R9 ;  /* 0x80000009080b7221 */ /* 0x004fe20000000000 */
[----:B---3--:R-:W-:Y:S01]  /*09f0*/  FMUL R13, R10, 0.89999997615814208984 ;  /* 0x3f6666660a0d7820 */ /* 0x008fe20000400000 */
[----:B----4-:R-:W-:-:S03]  /*0a00*/  FADD R9, -R9, R6 ;  /* 0x0000000609097221 */ /* 0x010fc60000000100 */
        /* <DEDUP_REMOVED lines=10> */
.L_x_97:
[----:B------:R-:W-:-:S05]  /*0ab0*/  IMAD.MOV.U32 R9, RZ, RZ, 0x40000000 ;  /* 0x40000000ff097424 */ /* 0x000fca00078e00ff */
[----:B------:R1:W-:Y:S02]  /*0ac0*/  STG.E desc[UR6][R4.64], R9 ;  /* 0x0000000904007986 */ /* 0x0003e4000c101906 */
.L_x_98:
[----:B------:R-:W-:Y:S05]  /*0ad0*/  BSYNC.RECONVERGENT B0 ;  /* 0x0000000000007941 */ /* 0x000fea0003800200 */
.L_x_96:
[----:B------:R-:W-:Y:S02]  /*0ae0*/  IADD3 R12, P1, PT, R12, 0x4, RZ ;  /* 0x000000040c0c7810 */ /* 0x000fe40007f3e0ff */
[----:B01----:R-:W-:Y:S02]  /*0af0*/  IADD3 R4, P2, PT, R4, 0x4, RZ ;  /* 0x0000000404047810 */ /* 0x003fe40007f5e0ff */
[----:B------:R-:W-:Y:S02]  /*0b00*/  IADD3.X R7, PT, PT, RZ, R7, RZ, P1, !PT ;  /* 0x00000007ff077210 */ /* 0x000fe40000ffe4ff */
[----:B------:R-:W-:Y:S01]  /*0b10*/  IADD3.X R5, PT, PT, RZ, R5, RZ, P2, !PT ;  /* 0x00000005ff057210 */ /* 0x000fe200017fe4ff */
[----:B------:R-:W-:Y:S08]  /*0b20*/  @P0 BRA `(.L_x_99) ;  /* 0xfffffffc008c0947 */ /* 0x000ff0000383ffff */
[----:B------:R-:W-:Y:S05]  /*0b30*/  EXIT ;  /* 0x000000000000794d */ /* 0x000fea0003800000 */
.L_x_100:
        /* <DEDUP_REMOVED lines=12> */
.L_x_146:


//--------------------- .text._Z13init_particleP14ParticleSystem --------------------------
	.section	.text._Z13init_particleP14ParticleSystem,"ax",@progbits
	.align	128
        .global         _Z13init_particleP14ParticleSystem
        .type           _Z13init_particleP14ParticleSystem,@function
        .size           _Z13init_particleP14ParticleSystem,(.L_x_141 - _Z13init_particleP14ParticleSystem)
        .other          _Z13init_particleP14ParticleSystem,@"STO_CUDA_ENTRY STV_DEFAULT"
_Z13init_particleP14ParticleSystem:
.text._Z13init_particleP14ParticleSystem:
[----:B------:R-:W0:Y:S08]  /*0000*/  LDC R1, c[0x0][0x37c] ;  /* 0x0000df00ff017b82 */ /* 0x000e300000000800 */
[----:B------:R-:W1:Y:S01]  /*0010*/  LDC.64 R4, c[0x0][0x380] ;  /* 0x0000e000ff047b82 */ /* 0x000e620000000a00 */
[----:B------:R-:W1:Y:S01]  /*0020*/  LDCU.64 UR36, c[0x0][0x358] ;  /* 0x00006b00ff2477ac */ /* 0x000e620008000a00 */
[----:B0-----:R-:W-:Y:S01]  /*0030*/  IADD3 R1, PT, PT, R1, -0x18, RZ ;  /* 0xffffffe801017810 */ /* 0x001fe20007ffe0ff */
[----:B-1----:R-:W2:Y:S04]  /*0040*/  LDG.E R2, desc[UR36][R4.64+0x24] ;  /* 0x0000242404027981 */ /* 0x002ea8000c1e1900 */
[----:B------:R0:W3:Y:S01]  /*0050*/  LDG.E.64 R18, desc[UR36][R4.64] ;  /* 0x0000002404127981 */ /* 0x0000e2000c1e1b00 */
[----:B------:R-:W-:Y:S01]  /*0060*/  IMAD.MOV.U32 R6, RZ, RZ, 0x30000000 ;  /* 0x30000000ff067424 */ /* 0x000fe200078e00ff */
[----:B------:R-:W-:Y:S01]  /*0070*/  UMOV UR4, URZ ;  /* 0x000000ff00047c82 */ /* 0x000fe20008000000 */
[----:B------:R-:W-:Y:S01]  /*0080*/  VIADD R22, R1, 0x8 ;  /* 0x0000000801167836 */ /* 0x000fe20000000000 */
[----:B------:R-:W1:Y:S01]  /*0090*/  S2R R7, SR_CTAID.X ;  /* 0x0000000000077919 */ /* 0x000e620000002500 */
[----:B0-----:R-:W-:-:S02]  /*00a0*/  IMAD.MOV.U32 R5, RZ, RZ, RZ ;  /* 0x000000ffff057224 */ /* 0x001fc400078e00ff */
[----:B-1----:R-:W-:Y:S01]  /*00b0*/  IMAD.WIDE.U32 R16, R7, -0x147e5, RZ ;  /* 0xfffeb81b07107825 */ /* 0x002fe200078e00ff */
[----:B------:R-:W-:-:S04]  /*00c0*/  I2FP.F32.U32 R3, R7 ;  /* 0x0000000700037245 */ /* 0x000fc80000201000 */
[----:B------:R-:W-:Y:S01]  /*00d0*/  LOP3.LUT R0, R17, R16, RZ, 0x3c, !PT ;  /* 0x0000001011007212 */ /* 0x000fe200078e3cff */
[----:B------:R-:W-:Y:S01]  /*00e0*/  FFMA R3, R3, R6, -1 ;  /* 0xbf80000003037423 */ /* 0x000fe20000000006 */
[----:B------:R-:W-:Y:S02]  /*00f0*/  MOV R4, R17 ;  /* 0x0000001100047202 */ /* 0x000fe40000000f00 */
[----:B------:R-:W-:Y:S02]  /*0100*/  I2FP.F32.U32 R0, R0 ;  /* 0x0000000000007245 */ /* 0x000fe40000201000 */
[----:B------:R0:W-:Y:S01]  /*0110*/  STL [R1+0x4], R3 ;  /* 0x0000040301007387 */ /* 0x0001e20000100800 */
[----:B------:R-:W-:-:S04]  /*0120*/  IMAD.WIDE.U32 R16, R16, -0x147e5, R4 ;  /* 0xfffeb81b10107825 */ /* 0x000fc800078e0004 */
[----:B------:R-:W-:Y:S01]  /*0130*/  FFMA R6, R0, R6, -1 ;  /* 0xbf80000000067423 */ /* 0x000fe20000000006 */
[----:B------:R-:W-:-:S04]  /*0140*/  IADD3 R17, PT, PT, R17, UR4, RZ ;  /* 0x0000000411117c10 */ /* 0x000fc8000fffe0ff */
[----:B------:R0:W-:Y:S01]  /*0150*/  STL [R1+0x8], R6 ;  /* 0x0000080601007387 */ /* 0x0001e20000100800 */
[----:B--2---:R-:W-:-:S04]  /*0160*/  ISETP.GE.AND P0, PT, R2, 0x1, PT ;  /* 0x000000010200780c */ /* 0x004fc80003f06270 */
[----:B------:R-:W-:Y:S01]  /*0170*/  P2R R0, PR, RZ, 0x1 ;  /* 0x00000001ff007803 */ /* 0x000fe20000000000 */
[----:B---3--:R-:W-:-:S08]  /*0180*/  IMAD.WIDE.U32 R18, R7, 0x38, R18 ;  /* 0x0000003807127825 */ /* 0x008fd000078e0012 */
[----:B0-----:R-:W-:Y:S05]  /*0190*/  @!P0 BRA `(.L_x_101) ;  /* 0x0000000400508947 */ /* 0x001fea0003800000 */
[C---:B------:R-:W-:Y:S01]  /*01a0*/  ISETP.GE.U32.AND P0, PT, R2.reuse, 0x4, PT ;  /* 0x000000040200780c */ /* 0x040fe20003f06070 */
[----:B------:R-:W-:Y:S01]  /*01b0*/  HFMA2 R0, -RZ, RZ, 0, 0 ;  /* 0x00000000ff007431 */ /* 0x000fe200000001ff */
[----:B------:R-:W-:-:S04]  /*01c0*/  LOP3.LUT R21, R2, 0x3, RZ, 0xc0, !PT ;  /* 0x0000000302157812 */ /* 0x000fc800078ec0ff */
[----:B------:R-:W-:-:S07]  /*01d0*/  ISETP.NE.AND P1, PT, R21, RZ, PT ;  /* 0x000000ff1500720c */ /* 0x000fce0003f25270 */
[----:B------:R-:W-:Y:S06]  /*01e0*/  @!P0 BRA `(.L_x_102) ;  /* 0x0000000000a48947 */ /* 0x000fec0003800000 */
[----:B------:R-:W-:Y:S01]  /*01f0*/  LOP3.LUT R0, R2, 0x7ffffffc, RZ, 0xc0, !PT ;  /* 0x7ffffffc02007812 */ /* 0x000fe200078ec0ff */
[----:B------:R-:W-:-:S03]  /*0200*/  VIADD R7, R1, 0x1c ;  /* 0x0000001c01077836 */ /* 0x000fc60000000000 */
[----:B------:R-:W-:-:S07]  /*0210*/  IADD3 R20, PT, PT, -R0, RZ, RZ ;  /* 0x000000ff00147210 */ /* 0x000fce0007ffe1ff */
.L_x_103:
[----:B------:R-:W-:Y:S01]  /*0220*/  MOV R5, RZ ;  /* 0x000000ff00057202 */ /* 0x000fe20000000f00 */
[----:B------:R-:W-:Y:S02]  /*0230*/  IMAD.MOV.U32 R4, RZ, RZ, R17 ;  /* 0x000000ffff047224 */ /* 0x000fe400078e0011 */
[----:B------:R-:W-:Y:S02]  /*0240*/  HFMA2 R13, -RZ, RZ, 0, 0 ;  /* 0x00000000ff0d7431 */ /* 0x000fe400000001ff */
[----:B------:R-:W-:Y:S01]  /*0250*/  IMAD.MOV.U32 R9, RZ, RZ, RZ ;  /* 0x000000ffff097224 */ /* 0x000fe200078e00ff */
[----:B------:R-:W-:Y:S01]  /*0260*/  LOP3.LUT R17, R17, R16, RZ, 0x3c, !PT ;  /* 0x0000001011117212 */ /* 0x000fe200078e3cff */
[----:B------:R-:W-:Y:S01]  /*0270*/  IMAD.WIDE.U32 R4, R16, -0x147e5, R4 ;  /* 0xfffeb81b10047825 */ /* 0x000fe200078e0004 */
[----:B------:R-:W-:Y:S02]  /*0280*/  IADD3 R20, PT, PT, R20, 0x4, RZ ;  /* 0x0000000414147810 */ /* 0x000fe40007ffe0ff */
[----:B------:R-:W-:-:S02]  /*0290*/  I2FP.F32.U32 R17, R17 ;  /* 0x0000001100117245 */ /* 0x000fc40000201000 */
[----:B------:R-:W-:Y:S01]  /*02a0*/  IADD3 R8, PT, PT, R5, R9, RZ ;  /* 0x0000000905087210 */ /* 0x000fe20007ffe0ff */
[----:B------:R-:W-:Y:S01]  /*02b0*/  IMAD.MOV.U32 R9, RZ, RZ, RZ ;  /* 0x000000ffff097224 */ /* 0x000fe200078e00ff */
[----:B------:R-:W-:Y:S01]  /*02c0*/  ISETP.NE.AND P0, PT, R20, RZ, PT ;  /* 0x000000ff1400720c */ /* 0x000fe20003f05270 */
[----:B------:R-:W-:Y:S02]  /*02d0*/  IMAD.MOV.U32 R5, RZ, RZ, RZ ;  /* 0x000000ffff057224 */ /* 0x000fe400078e00ff */
[----:B------:R-:W-:Y:S01]  /*02e0*/  IMAD.WIDE.U32 R10, R4, -0x147e5, R8 ;  /* 0xfffeb81b040a7825 */ /* 0x000fe200078e0008 */
[----:B------:R-:W-:-:S03]  /*02f0*/  LOP3.LUT R4, R8, R4, RZ, 0x3c, !PT ;  /* 0x0000000408047212 */ /* 0x000fc600078e3cff */
[----:B------:R-:W-:Y:S01]  /*0300*/  IMAD.IADD R12, R11, 0x1, R13 ;  /* 0x000000010b0c7824 */ /* 0x000fe200078e020d */
[----:B------:R-:W-:-:S03]  /*0310*/  MOV R13, RZ ;  /* 0x000000ff000d7202 */ /* 0x000fc60000000f00 */
[----:B------:R-:W-:Y:S01]  /*0320*/  IMAD.WIDE.U32 R14, R10, -0x147e5, R12 ;  /* 0xfffeb81b0a0e7825 */ /* 0x000fe200078e000c */
[----:B------:R-:W-:-:S03]  /*0330*/  LOP3.LUT R10, R12, R10, RZ, 0x3c, !PT ;  /* 0x0000000a0c0a7212 */ /* 0x000fc600078e3cff */
[----:B------:R-:W-:Y:S01]  /*0340*/  IMAD.MOV.U32 R12, RZ, RZ, 0x30800000 ;  /* 0x30800000ff0c7424 */ /* 0x000fe200078e00ff */
[----:B------:R-:W-:Y:S02]  /*0350*/  IADD3 R16, PT, PT, R15, R5, RZ ;  /* 0x000000050f107210 */ /* 0x000fe40007ffe0ff */
[----:B------:R-:W-:Y:S01]  /*0360*/  I2FP.F32.U32 R5, R4 ;  /* 0x0000000400057245 */ /* 0x000fe20000201000 */
[----:B------:R-:W-:Y:S01]  /*0370*/  FFMA R4, R17, R12, -2 ;  /* 0xc000000011047423 */ /* 0x000fe2000000000c */
[----:B------:R-:W-:Y:S01]  /*0380*/  LOP3.LUT R8, R16, R14, RZ, 0x3c, !PT ;  /* 0x0000000e10087212 */ /* 0x000fe200078e3cff */
[----:B------:R-:W-:Y:S01]  /*0390*/  IMAD.MOV.U32 R17, RZ, RZ, RZ ;  /* 0x000000ffff117224 */ /* 0x000fe200078e00ff */
[----:B------:R-:W-:Y:S02]  /*03a0*/  I2FP.F32.U32 R10, R10 ;  /* 0x0000000a000a7245 */ /* 0x000fe40000201000 */
[----:B------:R-:W-:Y:S01]  /*03b0*/  I2FP.F32.U32 R9, R8 ;  /* 0x0000000800097245 */ /* 0x000fe20000201000 */
[----:B------:R-:W-:Y:S01]  /*03c0*/  FFMA R8, R5, R12, -2 ;  /* 0xc000000005087423 */ /* 0x000fe2000000000c */
[----:B------:R-:W-:-:S02]  /*03d0*/  HFMA2 R5, -RZ, RZ, 0, 0 ;  /* 0x00000000ff057431 */ /* 0x000fc400000001ff */
[----:B------:R-:W-:Y:S01]  /*03e0*/  FFMA R10, R10, R12, -2 ;  /* 0xc00000000a0a7423 */ /* 0x000fe2000000000c */
[----:B------:R-:W-:-:S04]  /*03f0*/  IMAD.WIDE.U32 R16, R14, -0x147e5, R16 ;  /* 0xfffeb81b0e107825 */ /* 0x000fc800078e0010 */
[----:B------:R-:W-:Y:S01]  /*0400*/  FFMA R12, R9, R12, -2 ;  /* 0xc0000000090c7423 */ /* 0x000fe2000000000c */
[----:B------:R-:W-:Y:S04]  /*0410*/  STL [R7+-0xc], R4 ;  /* 0xfffff40407007387 */ /* 0x000fe80000100800 */
[----:B------:R-:W-:Y:S01]  /*0420*/  STL [R7+-0x8], R8 ;  /* 0xfffff80807007387 */ /* 0x000fe20000100800 */
[----:B------:R-:W-:-:S03]  /*0430*/  IMAD.IADD R17, R17, 0x1, R5 ;  /* 0x0000000111117824 */ /* 0x000fc600078e0205 */
[----:B------:R-:W-:Y:S04]  /*0440*/  STL [R7+-0x4], R10 ;  /* 0xfffffc0a07007387 */ /* 0x000fe80000100800 */
[----:B------:R0:W-:Y:S02]  /*0450*/  STL [R7], R12 ;  /* 0x0000000c07007387 */ /* 0x0001e40000100800 */
[----:B0-----:R-:W-:Y:S01]  /*0460*/  IADD3 R7, PT, PT, R7, 0x10, RZ ;  /* 0x0000001007077810 */ /* 0x001fe20007ffe0ff */
[----:B------:R-:W-:Y:S06]  /*0470*/  @P0 BRA `(.L_x_103) ;  /* 0xfffffffc00680947 */ /* 0x000fec000383ffff */
.L_x_102:
[----:B------:R-:W-:Y:S01]  /*0480*/  VIADD R7, R1, 0xc ;  /* 0x0000000c01077836 */ /* 0x000fe20000000000 */
[----:B------:R-:W-:Y:S06]  /*0490*/  @!P1 BRA `(.L_x_101) ;  /* 0x0000000000909947 */ /* 0x000fec0003800000 */
[----:B------:R-:W-:Y:S02]  /*04a0*/  ISETP.NE.AND P0, PT, R21, 0x1, PT ;  /* 0x000000011500780c */ /* 0x000fe40003f05270 */
[----:B------:R-:W-:-:S04]  /*04b0*/  LOP3.LUT R4, R2, 0x1, RZ, 0xc0, !PT ;  /* 0x0000000102047812 */ /* 0x000fc800078ec0ff */
[----:B------:R-:W-:-:S07]  /*04c0*/  ISETP.NE.U32.AND P1, PT, R4, 0x1, PT ;  /* 0x000000010400780c */ /* 0x000fce0003f25070 */
[----:B------:R-:W-:Y:S06]  /*04d0*/  @!P0 BRA `(.L_x_104) ;  /* 0x0000000000508947 */ /* 0x000fec0003800000 */
[----:B------:R-:W-:Y:S01]  /*04e0*/  HFMA2 R9, -RZ, RZ, 0, 0 ;  /* 0x00000000ff097431 */ /* 0x000fe200000001ff */
[----:B------:R-:W-:Y:S01]  /*04f0*/  MOV R4, R17 ;  /* 0x0000001100047202 */ /* 0x000fe20000000f00 */
[----:B------:R-:W-:Y:S01]  /*0500*/  IMAD.MOV.U32 R5, RZ, RZ, RZ ;  /* 0x000000ffff057224 */ /* 0x000fe200078e00ff */
[----:B------:R-:W-:Y:S01]  /*0510*/  MOV R11, 0x30800000 ;  /* 0x30800000000b7802 */ /* 0x000fe20000000f00 */
[----:B------:R-:W-:Y:S02]  /*0520*/  IMAD R10, R0, 0x4, R7 ;  /* 0x00000004000a7824 */ /* 0x000fe400078e0207 */
[----:B------:R-:W-:Y:S01]  /*0530*/  IMAD.WIDE.U32 R4, R16, -0x147e5, R4 ;  /* 0xfffeb81b10047825 */ /* 0x000fe200078e0004 */
[----:B------:R-:W-:-:S03]  /*0540*/  LOP3.LUT R16, R17, R16, RZ, 0x3c, !PT ;  /* 0x0000001011107212 */ /* 0x000fc600078e3cff */
[----:B------:R-:W-:Y:S01]  /*0550*/  IMAD.IADD R8, R5, 0x1, R9 ;  /* 0x0000000105087824 */ /* 0x000fe200078e0209 */
[----:B------:R-:W-:Y:S01]  /*0560*/  I2FP.F32.U32 R16, R16 ;  /* 0x0000001000107245 */ /* 0x000fe20000201000 */
[----:B------:R-:W-:-:S03]  /*0570*/  VIADD R0, R0, 0x2 ;  /* 0x0000000200007836 */ /* 0x000fc60000000000 */
[----:B------:R-:W-:-:S04]  /*0580*/  LOP3.LUT R5, R8, R4, RZ, 0x3c, !PT ;  /* 0x0000000408057212 */ /* 0x000fc800078e3cff */
[----:B------:R-:W-:Y:S01]  /*0590*/  I2FP.F32.U32 R9, R5 ;  /* 0x0000000500097245 */ /* 0x000fe20000201000 */
[----:B------:R-:W-:-:S04]  /*05a0*/  FFMA R5, R16, R11, -2 ;  /* 0xc000000010057423 */ /* 0x000fc8000000000b */
[----:B------:R-:W-:Y:S01]  /*05b0*/  FFMA R9, R9, R11, -2 ;  /* 0xc000000009097423 */ /* 0x000fe2000000000b */
[----:B------:R-:W-:Y:S01]  /*05c0*/  STL [R10+0x4], R5 ;  /* 0x000004050a007387 */ /* 0x000fe20000100800 */
[----:B------:R-:W-:-:S03]  /*05d0*/  IMAD.MOV.U32 R11, RZ, RZ, RZ ;  /* 0x000000ffff0b7224 */ /* 0x000fc600078e00ff */
[----:B------:R0:W-:Y:S02]  /*05e0*/  STL [R10+0x8], R9 ;  /* 0x000008090a007387 */ /* 0x0001e40000100800 */
[----:B0-----:R-:W-:-:S03]  /*05f0*/  HFMA2 R9, -RZ, RZ, 0, 0 ;  /* 0x00000000ff097431 */ /* 0x001fc600000001ff */
[----:B------:R-:W-:-:S05]  /*0600*/  IMAD.WIDE.U32 R16, R4, -0x147e5, R8 ;  /* 0xfffeb81b04107825 */ /* 0x000fca00078e0008 */
[----:B------:R-:W-:-:S07]  /*0610*/  IADD3 R17, PT, PT, R17, R11, RZ ;  /* 0x0000000b11117210 */ /* 0x000fce0007ffe0ff */
.L_x_104:
[----:B------:R-:W-:Y:S05]  /*0620*/  @P1 BRA `(.L_x_101) ;  /* 0x00000000002c1947 */ /* 0x000fea0003800000 */
[----:B------:R-:W-:Y:S01]  /*0630*/  LOP3.LUT R4, R17, R16, RZ, 0x3c, !PT ;  /* 0x0000001011047212 */ /* 0x000fe200078e3cff */
[----:B------:R-:W-:Y:S01]  /*0640*/  IMAD R0, R0, 0x4, R7 ;  /* 0x0000000400007824 */ /* 0x000fe200078e0207 */
[----:B------:R-:W-:Y:S02]  /*0650*/  MOV R5, 0x30800000 ;  /* 0x3080000000057802 */ /* 0x000fe40000000f00 */
[----:B------:R-:W-:-:S05]  /*0660*/  I2FP.F32.U32 R4, R4 ;  /* 0x0000000400047245 */ /* 0x000fca0000201000 */
[----:B------:R-:W-:Y:S01]  /*0670*/  FFMA R7, R4, R5, -2 ;  /* 0xc000000004077423 */ /* 0x000fe20000000005 */
[----:B------:R-:W-:Y:S01]  /*0680*/  MOV R4, R17 ;  /* 0x0000001100047202 */ /* 0x000fe20000000f00 */
[----:B------:R-:W-:-:S03]  /*0690*/  IMAD.MOV.U32 R5, RZ, RZ, RZ ;  /* 0x000000ffff057224 */ /* 0x000fc600078e00ff */
[----:B------:R0:W-:Y:S01]  /*06a0*/  STL [R0+0x4], R7 ;  /* 0x0000040700007387 */ /* 0x0001e20000100800 */
[----:B------:R-:W-:-:S04]  /*06b0*/  IMAD.WIDE.U32 R16, R16, -0x147e5, R4 ;  /* 0xfffeb81b10107825 */ /* 0x000fc800078e0004 */
[----:B------:R-:W-:-:S05]  /*06c0*/  HFMA2 R5, -RZ, RZ, 0, 0 ;  /* 0x00000000ff057431 */ /* 0x000fca00000001ff */
[----:B0-----:R-:W-:-:S07]  /*06d0*/  IMAD.IADD R17, R17, 0x1, R5 ;  /* 0x0000000111117824 */ /* 0x001fce00078e0205 */
.L_x_101:
[----:B------:R0:W-:Y:S04]  /*06e0*/  ST.E.64 desc[UR36][R18.64], R2 ;  /* 0x0000000212007985 */ /* 0x0001e8000c101b24 */
[----:B------:R-:W2:Y:S01]  /*06f0*/  LDL.64 R8, [R1+0x10] ;  /* 0x0000100001087983 */ /* 0x000ea20000100a00 */
[----:B------:R-:W-:Y:S01]  /*0700*/  MOV R7, R2 ;  /* 0x0000000200077202 */ /* 0x000fe20000000f00 */
[----:B------:R-:W-:Y:S01]  /*0710*/  IMAD.WIDE R4, R2, 0x4, RZ ;  /* 0x0000000402047825 */ /* 0x000fe200078e02ff */
[----:B------:R-:W-:Y:S01]  /*0720*/  MOV R0, 0x8 ;  /* 0x0000000800007802 */ /* 0x000fe20000000f00 */
[----:B------:R0:W-:Y:S03]  /*0730*/  ST.E.64 desc[UR36][R18.64+0x18], R2 ;  /* 0x0000180212007985 */ /* 0x0001e6000c101b24 */
[----:B------:R0:W1:Y:S01]  /*0740*/  LDC.64 R10, c[0x4][R0] ;  /* 0x01000000000a7b82 */ /* 0x0000620000000a00 */
[----:B------:R0:W-:Y:S04]  /*0750*/  ST.E.64 desc[UR36][R18.64+0x8], R6 ;  /* 0x0000080612007985 */ /* 0x0001e8000c101b24 */
[----:B------:R0:W-:Y:S04]  /*0760*/  ST.E desc[UR36][R18.64+0x20], R6 ;  /* 0x0000200612007985 */ /* 0x0001e8000c101924 */
[----:B-12---:R0:W-:Y:S02]  /*0770*/  ST.E.64 desc[UR36][R18.64+0x10], R8 ;  /* 0x0000100812007985 */ /* 0x0061e4000c101b24 */
[----:B------:R-:W-:-:S07]  /*0780*/  LEPC R20, `(.L_x_105) ;  /* 0x000000001014794e */ /* 0x000fce0000000000 */
[----:B0-----:R-:W-:Y:S05]  /*0790*/  CALL.ABS.NOINC R10 ;  /* 0x000000000a007343 */ /* 0x001fea0003c00000 */
.L_x_105:
[----:B------:R-:W-:Y:S01]  /*07a0*/  ISETP.GE.AND P6, PT, R2, 0x1, PT ;  /* 0x000000010200780c */ /* 0x000fe20003fc6270 */
[----:B------:R-:W-:-:S12]  /*07b0*/  IMAD.MOV.U32 R0, RZ, RZ, RZ ;  /* 0x000000ffff007224 */ /* 0x000fd800078e00ff */
[----:B------:R-:W-:Y:S05]  /*07c0*/  @!P6 BRA `(.L_x_106) ;  /* 0x0000000800b8e947 */ /* 0x000fea0003800000 */
[C---:B------:R-:W-:Y:S02]  /*07d0*/  ISETP.GE.U32.AND P3, PT, R2.reuse, 0x4, PT ;  /* 0x000000040200780c */ /* 0x040fe40003f66070 */
[C---:B------:R-:W-:Y:S02]  /*07e0*/  LOP3.LUT R3, R2.reuse, 0x3, RZ, 0xc0, !PT ;  /* 0x0000000302037812 */ /* 0x040fe400078ec0ff */
[C---:B------:R-:W-:Y:S02]  /*07f0*/  LOP3.LUT R21, R2.reuse, 0xf, RZ, 0xc0, !PT ;  /* 0x0000000f02157812 */ /* 0x040fe400078ec0ff */
[----:B------:R-:W-:Y:S02]  /*0800*/  ISETP.GE.U32.AND P2, PT, R2, 0x10, PT ;  /* 0x000000100200780c */ /* 0x000fe40003f46070 */
[----:B------:R-:W-:Y:S02]  /*0810*/  ISETP.NE.AND P0, PT, R3, RZ, PT ;  /* 0x000000ff0300720c */ /* 0x000fe40003f05270 */
[----:B------:R-:W-:-:S02]  /*0820*/  ISETP.NE.AND P1, PT, R21, RZ, PT ;  /* 0x000000ff1500720c */ /* 0x000fc40003f25270 */
[----:B------:R-:W-:Y:S01]  /*0830*/  MOV R11, RZ ;  /* 0x000000ff000b7202 */ /* 0x000fe20000000f00 */
[----:B------:R-:W-:Y:S10]  /*0840*/  @!P3 BRA `(.L_x_107) ;  /* 0x00000000009cb947 */ /* 0x000ff40003800000 */
[----:B------:R-:W0:Y:S01]  /*0850*/  LDCU.64 UR4, c[0x4][URZ] ;  /* 0x01000000ff0477ac */ /* 0x000e220008000a00 */
[----:B------:R-:W-:Y:S01]  /*0860*/  IADD3 R10, P3, PT, R4, 0x8, RZ ;  /* 0x00000008040a7810 */ /* 0x000fe20007f7e0ff */
[----:B------:R-:W-:Y:S01]  /*0870*/  BSSY.RECONVERGENT B0, `(.L_x_107) ;  /* 0x0000024000007945 */ /* 0x000fe20003800200 */
[----:B------:R-:W-:-:S03]  /*0880*/  LOP3.LUT R11, R2, 0x7ffffffc, RZ, 0xc0, !PT ;  /* 0x7ffffffc020b7812 */ /* 0x000fc600078ec0ff */
[----:B------:R-:W-:Y:S01]  /*0890*/  IMAD.X R15, RZ, RZ, R5, P3 ;  /* 0x000000ffff0f7224 */ /* 0x000fe200018e0605 */
[----:B------:R-:W-:Y:S01]  /*08a0*/  IADD3 R0, PT, PT, -R11, RZ, RZ ;  /* 0x000000ff0b007210 */ /* 0x000fe20007ffe1ff */
[----:B0-----:R-:W-:-:S04]  /*08b0*/  UIADD3 UR4, UP0, UPT, UR4, 0x8, URZ ;  /* 0x0000000804047890 */ /* 0x001fc8000ff1e0ff */
[----:B------:R-:W-:Y:S02]  /*08c0*/  UIADD3.X UR5, UPT, UPT, URZ, UR5, URZ, UP0, !UPT ;  /* 0x00000005ff057290 */ /* 0x000fe400087fe4ff */
[----:B------:R-:W-:-:S04]  /*08d0*/  IMAD.U32 R12, RZ, RZ, UR4 ;  /* 0x00000004ff0c7e24 */ /* 0x000fc8000f8e00ff */
[----:B------:R-:W-:-:S07]  /*08e0*/  MOV R13, UR5 ;  /* 0x00000005000d7c02 */ /* 0x000fce0008000f00 */
.L_x_108:
        /* <DEDUP_REMOVED lines=19> */
[----:B------:R-:W-:-:S02]  /*0a20*/  IADD3 R12, P4, PT, R6, 0x10, RZ ;  /* 0x00000010060c7810 */ /* 0x000fc40007f9e0ff */
[----:B---3--:R-:W-:Y:S02]  /*0a30*/  IADD3 R22, PT, PT, R22, 0x10, RZ ;  /* 0x0000001016167810 */ /* 0x008fe40007ffe0ff */
[----:B------:R-:W-:Y:S02]  /*0a40*/  ISETP.NE.AND P3, PT, R0, RZ, PT ;  /* 0x000000ff0000720c */ /* 0x000fe40003f65270 */
[----:B0-----:R-:W-:Y:S01]  /*0a50*/  IADD3.X R13, PT, PT, RZ, R7, RZ, P4, !PT ;  /* 0x00000007ff0d7210 */ /* 0x001fe200027fe4ff */
[----:B----4-:R-:W-:Y:S01]  /*0a60*/  FADD R25, R10, -R25 ;  /* 0x800000190a197221 */ /* 0x010fe20000000000 */
[----:B------:R-:W-:-:S04]  /*0a70*/  IADD3 R10, P5, PT, R8, 0x10, RZ ;  /* 0x00000010080a7810 */ /* 0x000fc80007fbe0ff */
[----:B------:R2:W-:Y:S01]  /*0a80*/  ST.E desc[UR36][R8.64+0x4], R25 ;  /* 0x0000041908007985 */ /* 0x0005e2000c101924 */
[----:B-1----:R-:W-:-:S04]  /*0a90*/  IMAD.X R15, RZ, RZ, R9, P5 ;  /* 0x000000ffff0f7224 */ /* 0x002fc800028e0609 */
[----:B------:R-:W-:Y:S05]  /*0aa0*/  @P3 BRA `(.L_x_108) ;  /* 0xfffffffc00903947 */ /* 0x000fea000383ffff */
[----:B------:R-:W-:Y:S05]  /*0ab0*/  BSYNC.RECONVERGENT B0 ;  /* 0x0000000000007941 */ /* 0x000fea0003800200 */
.L_x_107:
[----:B------:R-:W-:Y:S05]  /*0ac0*/  @!P0 BRA `(.L_x_109) ;  /* 0x0000000000748947 */ /* 0x000fea0003800000 */
[----:B------:R-:W0:Y:S01]  /*0ad0*/  LDCU.64 UR4, c[0x4][URZ] ;  /* 0x01000000ff0477ac */ /* 0x000e220008000a00 */
[----:B------:R-:W-:Y:S02]  /*0ae0*/  HFMA2 R7, -RZ, RZ, 0, 0 ;  /* 0x00000000ff077431 */ /* 0x000fe400000001ff */
[----:B------:R-:W-:Y:S01]  /*0af0*/  IMAD.MOV.U32 R6, RZ, RZ, 0x4 ;  /* 0x00000004ff067424 */ /* 0x000fe200078e00ff */
[----:B------:R-:W-:Y:S01]  /*0b00*/  BSSY.RECONVERGENT B0, `(.L_x_109) ;  /* 0x0000019000007945 */ /* 0x000fe20003800200 */
[----:B--2---:R-:W-:Y:S01]  /*0b10*/  IMAD.WIDE.U32 R8, R11, 0x4, R4 ;  /* 0x000000040b087825 */ /* 0x004fe200078e0004 */
[----:B------:R-:W-:-:S03]  /*0b20*/  IADD3 R0, PT, PT, -R3, RZ, RZ ;  /* 0x000000ff03007210 */ /* 0x000fc60007ffe1ff */
[----:B------:R-:W-:Y:S01]  /*0b30*/  IMAD.MOV.U32 R12, RZ, RZ, R8 ;  /* 0x000000ffff0c7224 */ /* 0x000fe200078e0008 */
[----:B------:R-:W-:Y:S01]  /*0b40*/  MOV R13, R9 ;  /* 0x00000009000d7202 */ /* 0x000fe20000000f00 */
[----:B------:R-:W-:-:S04]  /*0b50*/  IMAD.WIDE.U32 R6, R11, 0x4, R6 ;  /* 0x000000040b067825 */ /* 0x000fc800078e0006 */
[----:B------:R-:W-:Y:S01]  /*0b60*/  IMAD.IADD R14, R1, 0x1, R6 ;  /* 0x00000001010e7824 */ /* 0x000fe200078e0206 */
[----:B0-----:R-:W-:-:S04]  /*0b70*/  IADD3 R10, P3, PT, R6, UR4, RZ ;  /* 0x00000004060a7c10 */ /* 0x001fc8000ff7e0ff */
[----:B------:R-:W-:-:S09]  /*0b80*/  IADD3.X R11, PT, PT, R7, UR5, RZ, P3, !PT ;  /* 0x00000005070b7c10 */ /* 0x000fd20009ffe4ff */
.L_x_110:
        /* <DEDUP_REMOVED lines=16> */
[----:B------:R-:W-:Y:S05]  /*0c90*/  BSYNC.RECONVERGENT B0 ;  /* 0x0000000000007941 */ /* 0x000fea0003800200 */
.L_x_109:
[----:B------:R-:W-:Y:S02]  /*0ca0*/  HFMA2 R0, -RZ, RZ, 0, 0 ;  /* 0x00000000ff007431 */ /* 0x000fe400000001ff */
[----:B0-2---:R-:W-:Y:S01]  /*0cb0*/  IMAD.MOV.U32 R9, RZ, RZ, RZ ;  /* 0x000000ffff097224 */ /* 0x005fe200078e00ff */
[----:B------:R-:W-:Y:S06]  /*0cc0*/  @!P2 BRA `(.L_x_111) ;  /* 0x0000000000b0a947 */ /* 0x000fec0003800000 */
[----:B------:R-:W-:Y:S01]  /*0cd0*/  LOP3.LUT R9, R2, 0x7ffffff0, RZ, 0xc0, !PT ;  /* 0x7ffffff002097812 */ /* 0x000fe200078ec0ff */
[----:B------:R-:W-:Y:S01]  /*0ce0*/  BSSY.RECONVERGENT B0, `(.L_x_111) ;  /* 0x000002a000007945 */ /* 0x000fe20003800200 */
[----:B------:R-:W-:Y:S01]  /*0cf0*/  IADD3 R6, P2, PT, R4, 0x20, RZ ;  /* 0x0000002004067810 */ /* 0x000fe20007f5e0ff */
[----:B------:R-:W-:Y:S02]  /*0d00*/  IMAD.MOV.U32 R0, RZ, RZ, RZ ;  /* 0x000000ffff007224 */ /* 0x000fe400078e00ff */
[----:B------:R-:W-:Y:S01]  /*0d10*/  IMAD.MOV R8, RZ, RZ, -R9 ;  /* 0x000000ffff087224 */ /* 0x000fe200078e0a09 */
[----:B------:R-:W-:-:S09]  /*0d20*/  IADD3.X R7, PT, PT, RZ, R5, RZ, P2, !PT ;  /* 0x00000005ff077210 */ /* 0x000fd200017fe4ff */
.L_x_112:
        /* <DEDUP_REMOVED lines=30> */
[----:B------:R-:W-:-:S04]  /*0f10*/  FFMA R12, R12, R12, R13 ;  /* 0x0000000c0c0c7223 */ /* 0x000fc8000000000d */
[----:B------:R-:W-:-:S04]  /*0f20*/  FFMA R11, R11, R11, R12 ;  /* 0x0000000b0b0b7223 */ /* 0x000fc8000000000c */
[----:B--2---:R-:W-:-:S04]  /*0f30*/  FFMA R0, R0, R0, R11 ;  /* 0x0000000000007223 */ /* 0x004fc8000000000b */
[----:B---3--:R-:W-:-:S04]  /*0f40*/  FFMA R25, R25, R25, R0 ;  /* 0x0000001919197223 */ /* 0x008fc80000000000 */
[----:B----4-:R-:W-:-:S04]  /*0f50*/  FFMA R0, R24, R24, R25 ;  /* 0x0000001818007223 */ /* 0x010fc80000000019 */
[----:B-----5:R-:W-:Y:S01]  /*0f60*/  FFMA R0, R23, R23, R0 ;  /* 0x0000001717007223 */ /* 0x020fe20000000000 */
[----:B------:R-:W-:Y:S06]  /*0f70*/  @P2 BRA `(.L_x_112) ;  /* 0xfffffffc006c2947 */ /* 0x000fec000383ffff */
[----:B------:R-:W-:Y:S05]  /*0f80*/  BSYNC.RECONVERGENT B0 ;  /* 0x0000000000007941 */ /* 0x000fea0003800200 */
.L_x_111:
[----:B------:R-:W-:Y:S04]  /*0f90*/  BSSY.RECONVERGENT B0, `(.L_x_106) ;  /* 0x0000031000007945 */ /* 0x000fe80003800200 */
[----:B------:R-:W-:Y:S05]  /*0fa0*/  @!P1 BRA `(.L_x_113) ;  /* 0x0000000000bc9947 */ /* 0x000fea0003800000 */
[----:B------:R-:W-:Y:S02]  /*0fb0*/  ISETP.GE.U32.AND P1, PT, R21, 0x8, PT ;  /* 0x000000081500780c */ /* 0x000fe40003f26070 */
[----:B------:R-:W-:-:S04]  /*0fc0*/  LOP3.LUT R8, R2, 0x7, RZ, 0xc0, !PT ;  /* 0x0000000702087812 */ /* 0x000fc800078ec0ff */
[----:B------:R-:W-:-:S07]  /*0fd0*/  ISETP.NE.AND P2, PT, R8, RZ, PT ;  /* 0x000000ff0800720c */ /* 0x000fce0003f45270 */
[----:B------:R-:W-:Y:S06]  /*0fe0*/  @!P1 BRA `(.L_x_114) ;  /* 0x0000000000489947 */ /* 0x000fec0003800000 */
[----:B------:R-:W-:-:S05]  /*0ff0*/  IMAD.WIDE.U32 R6, R9, 0x4, R4 ;  /* 0x0000000409067825 */ /* 0x000fca00078e0004 */
        /* <DEDUP_REMOVED lines=17> */
.L_x_114:
[----:B------:R-:W-:Y:S05]  /*1110*/  @!P2 BRA `(.L_x_113) ;  /* 0x000000000060a947 */ /* 0x000fea0003800000 */
[----:B------:R-:W-:-:S13]  /*1120*/  ISETP.GE.U32.AND P1, PT, R8, 0x4, PT ;  /* 0x000000040800780c */ /* 0x000fda0003f26070 */
[----:B------:R-:W-:Y:S05]  /*1130*/  @!P1 BRA `(.L_x_115) ;  /* 0x0000000000289947 */ /* 0x000fea0003800000 */
[----:B------:R-:W-:-:S05]  /*1140*/  IMAD.WIDE.U32 R6, R9, 0x4, R4 ;  /* 0x0000000409067825 */ /* 0x000fca00078e0004 */
        /* <DEDUP_REMOVED lines=9> */
.L_x_115:
[----:B------:R-:W-:Y:S05]  /*11e0*/  @!P0 BRA `(.L_x_113) ;  /* 0x00000000002c8947 */ /* 0x000fea0003800000 */
[----:B------:R-:W-:Y:S01]  /*11f0*/  IMAD.WIDE.U32 R4, R9, 0x4, R4 ;  /* 0x0000000409047825 */ /* 0x000fe200078e0004 */
[----:B------:R-:W-:-:S03]  /*1200*/  IADD3 R3, PT, PT, -R3, RZ, RZ ;  /* 0x000000ff03037210 */ /* 0x000fc60007ffe1ff */
[----:B------:R-:W-:-:S07]  /*1210*/  IMAD.MOV.U32 R7, RZ, RZ, R5 ;  /* 0x000000ffff077224 */ /* 0x000fce00078e0005 */
.L_x_116:
[----:B------:R-:W-:-:S06]  /*1220*/  MOV R5, R7 ;  /* 0x0000000700057202 */ /* 0x000fcc0000000f00 */
[----:B------:R0:W2:Y:S01]  /*1230*/  LD.E R5, desc[UR36][R4.64] ;  /* 0x0000002404057980 */ /* 0x0000a2000c101900 */
[----:B------:R-:W-:-:S05]  /*1240*/  VIADD R3, R3, 0x1 ;  /* 0x0000000103037836 */ /* 0x000fca0000000000 */
[----:B------:R-:W-:Y:S02]  /*1250*/  ISETP.NE.AND P0, PT, R3, RZ, PT ;  /* 0x000000ff0300720c */ /* 0x000fe40003f05270 */
[----:B0-----:R-:W-:-:S04]  /*1260*/  IADD3 R4, P1, PT, R4, 0x4, RZ ;  /* 0x0000000404047810 */ /* 0x001fc80007f3e0ff */
[----:B------:R-:W-:Y:S01]  /*1270*/  IADD3.X R7, PT, PT, RZ, R7, RZ, P1, !PT ;  /* 0x00000007ff077210 */ /* 0x000fe20000ffe4ff */
[----:B--2---:R-:W-:-:S06]  /*1280*/  FFMA R0, R5, R5, R0 ;  /* 0x0000000505007223 */ /* 0x004fcc0000000000 */
[----:B------:R-:W-:Y:S05]  /*1290*/  @P0 BRA `(.L_x_116) ;  /* 0xfffffffc00e00947 */ /* 0x000fea000383ffff */
.L_x_113:
[----:B------:R-:W-:Y:S05]  /*12a0*/  BSYNC.RECONVERGENT B0 ;  /* 0x0000000000007941 */ /* 0x000fea0003800200 */
.L_x_106:
[----:B------:R-:W-:Y:S01]  /*12b0*/  ISETP.GE.AND P0, PT, R2, 0x1, PT ;  /* 0x000000010200780c */ /* 0x000fe20003f06270 */
[----:B------:R-:W-:Y:S02]  /*12c0*/  HFMA2 R5, -RZ, RZ, 1.875, 0 ;  /* 0x3f800000ff057431 */ /* 0x000fe400000001ff */
[----:B------:R-:W-:-:S10]  /*12d0*/  IMAD.MOV.U32 R3, RZ, RZ, 0x3f800000 ;  /* 0x3f800000ff037424 */ /* 0x000fd400078e00ff */
[----:B------:R-:W-:Y:S05]  /*12e0*/  @!P0 BRA `(.L_x_117) ;  /* 0x0000000400608947 */ /* 0x000fea0003800000 */
[C---:B------:R-:W-:Y:S01]  /*12f0*/  ISETP.GE.U32.AND P0, PT, R2.reuse, 0x10, PT ;  /* 0x000000100200780c */ /* 0x040fe20003f06070 */
[----:B------:R-:W-:Y:S01]  /*1300*/  IMAD.MOV.U32 R22, RZ, RZ, RZ ;  /* 0x000000ffff167224 */ /* 0x000fe200078e00ff */
[----:B------:R-:W-:Y:S02]  /*1310*/  LOP3.LUT R24, R2, 0xf, RZ, 0xc0, !PT ;  /* 0x0000000f02187812 */ /* 0x000fe400078ec0ff */
[----:B------:R-:W-:Y:S02]  /*1320*/  MOV R20, RZ ;  /* 0x000000ff00147202 */ /* 0x000fe40000000f00 */
[----:B------:R-:W-:-:S07]  /*1330*/  ISETP.NE.AND P1, PT, R24, RZ, PT ;  /* 0x000000ff1800720c */ /* 0x000fce0003f25270 */
[----:B------:R-:W-:Y:S06]  /*1340*/  @!P0 BRA `(.L_x_118) ;  /* 0x00000000008c8947 */ /* 0x000fec0003800000 */
[----:B------:R-:W-:Y:S01]  /*1350*/  LOP3.LUT R22, R2, 0x7ffffff0, RZ, 0xc0, !PT ;  /* 0x7ffffff002167812 */ /* 0x000fe200078ec0ff */
[----:B------:R-:W-:Y:S01]  /*1360*/  BSSY.RECONVERGENT B0, `(.L_x_118) ;  /* 0x0000021000007945 */ /* 0x000fe20003800200 */
[----:B------:R-:W-:Y:S01]  /*1370*/  VIADD R23, R1, 0x20 ;  /* 0x0000002001177836 */ /* 0x000fe20000000000 */
[----:B------:R-:W-:Y:S02]  /*1380*/  MOV R20, RZ ;  /* 0x000000ff00147202 */ /* 0x000fe40000000f00 */
[----:B------:R-:W-:-:S07]  /*1390*/  IMAD.MOV R26, RZ, RZ, -R22 ;  /* 0x000000ffff1a7224 */ /* 0x000fce00078e0a16 */
.L_x_119:
[----:B------:R-:W2:Y:S04]  /*13a0*/  LDL R21, [R23+-0x1c] ;  /* 0xffffe40017157983 */ /* 0x000ea80000100800 */
[----:B------:R-:W3:Y:S04]  /*13b0*/  LDL.64 R4, [R23+-0x18] ;  /* 0xffffe80017047983 */ /* 0x000ee80000100a00 */
[----:B------:R-:W4:Y:S04]  /*13c0*/  LDL.64 R6, [R23+-0x10] ;  /* 0xfffff00017067983 */ /* 0x000f280000100a00 */
[----:B------:R-:W5:Y:S04]  /*13d0*/  LDL.64 R8, [R23+-0x8] ;  /* 0xfffff80017087983 */ /* 0x000f680000100a00 */
[----:B------:R-:W5:Y:S04]  /*13e0*/  LDL.64 R10, [R23] ;  /* 0x00000000170a7983 */ /* 0x000f680000100a00 */
[----:B------:R-:W5:Y:S04]  /*13f0*/  LDL.64 R12, [R23+0x8] ;  /* 0x00000800170c7983 */ /* 0x000f680000100a00 */
[----:B------:R-:W5:Y:S01]  /*1400*/  LDL.64 R14, [R23+0x10] ;  /* 0x00001000170e7983 */ /* 0x000f620000100a00 */
[----:B--2---:R-:W-:-:S03]  /*1410*/  FFMA R25, R21, R21, R20 ;  /* 0x0000001515197223 */ /* 0x004fc60000000014 */
[----:B------:R-:W2:Y:S01]  /*1420*/  LDL.64 R20, [R23+0x18] ;  /* 0x0000180017147983 */ /* 0x000ea20000100a00 */
[----:B---3--:R-:W-:-:S03]  /*1430*/  FFMA R28, R4, R4, R25 ;  /* 0x00000004041c7223 */ /* 0x008fc60000000019 */
[----:B------:R0:W3:Y:S01]  /*1440*/  LDL R4, [R23+0x20] ;  /* 0x0000200017047983 */ /* 0x0000e20000100800 */
[----:B------:R-:W-:Y:S01]  /*1450*/  IADD3 R26, PT, PT, R26, 0x10, RZ ;  /* 0x000000101a1a7810 */ /* 0x000fe20007ffe0ff */
[----:B------:R-:W-:-:S03]  /*1460*/  FFMA R5, R5, R5, R28 ;  /* 0x0000000505057223 */ /* 0x000fc6000000001c */
[----:B------:R-:W-:Y:S01]  /*1470*/  ISETP.NE.AND P0, PT, R26, RZ, PT ;  /* 0x000000ff1a00720c */ /* 0x000fe20003f05270 */
[----:B----4-:R-:W-:Y:S01]  /*1480*/  FFMA R6, R6, R6, R5 ;  /* 0x0000000606067223 */ /* 0x010fe20000000005 */
[----:B0-----:R-:W-:-:S03]  /*1490*/  VIADD R23, R23, 0x40 ;  /* 0x0000004017177836 */ /* 0x001fc60000000000 */
[----:B------:R-:W-:-:S04]  /*14a0*/  FFMA R7, R7, R7, R6 ;  /* 0x0000000707077223 */ /* 0x000fc80000000006 */
[----:B-----5:R-:W-:-:S04]  /*14b0*/  FFMA R8, R8, R8, R7 ;  /* 0x0000000808087223 */ /* 0x020fc80000000007 */
        /* <DEDUP_REMOVED lines=8> */
[----:B------:R-:W-:-:S04]  /*1540*/  FFMA R21, R21, R21, R20 ;  /* 0x0000001515157223 */ /* 0x000fc80000000014 */
[----:B---3--:R-:W-:Y:S01]  /*1550*/  FFMA R20, R4, R4, R21 ;  /* 0x0000000404147223 */ /* 0x008fe20000000015 */
[----:B------:R-:W-:Y:S06]  /*1560*/  @P0 BRA `(.L_x_119) ;  /* 0xfffffffc008c0947 */ /* 0x000fec000383ffff */
[----:B------:R-:W-:Y:S05]  /*1570*/  BSYNC.RECONVERGENT B0 ;  /* 0x0000000000007941 */ /* 0x000fea0003800200 */
.L_x_118:
[----:B------:R-:W-:Y:S05]  /*1580*/  @!P1 BRA `(.L_x_120) ;  /* 0x0000000000b49947 */ /* 0x000fea0003800000 */
[----:B------:R-:W-:Y:S02]  /*1590*/  ISETP.GE.U32.AND P0, PT, R24, 0x8, PT ;  /* 0x000000081800780c */ /* 0x000fe40003f06070 */
[----:B------:R-:W-:-:S04]  /*15a0*/  LOP3.LUT R12, R2, 0x7, RZ, 0xc0, !PT ;  /* 0x00000007020c7812 */ /* 0x000fc800078ec0ff */
[----:B------:R-:W-:-:S07]  /*15b0*/  ISETP.NE.AND P1, PT, R12, RZ, PT ;  /* 0x000000ff0c00720c */ /* 0x000fce0003f25270 */
[----:B------:R-:W-:Y:S06]  /*15c0*/  @!P0 BRA `(.L_x_121) ;  /* 0x00000000003c8947 */ /* 0x000fec0003800000 */
[----:B------:R-:W-:-:S05]  /*15d0*/  LEA R10, R22, R1, 0x2 ;  /* 0x00000001160a7211 */ /* 0x000fca00078e10ff */
[----:B------:R-:W2:Y:S04]  /*15e0*/  LDL R11, [R10+0x4] ;  /* 0x000004000a0b7983 */ /* 0x000ea80000100800 */
[----:B------:R-:W3:Y:S04]  /*15f0*/  LDL.64 R8, [R10+0x8] ;  /* 0x000008000a087983 */ /* 0x000ee80000100a00 */
[----:B------:R-:W4:Y:S04]  /*1600*/  LDL.64 R6, [R10+0x10] ;  /* 0x000010000a067983 */ /* 0x000f280000100a00 */
[----:B------:R-:W5:Y:S04]  /*1610*/  LDL.64 R4, [R10+0x18] ;  /* 0x000018000a047983 */ /* 0x000f680000100a00 */
[----:B------:R-:W5:Y:S01]  /*1620*/  LDL R13, [R10+0x20] ;  /* 0x000020000a0d7983 */ /* 0x000f620000100800 */
[----:B------:R-:W-:-:S02]  /*1630*/  VIADD R22, R22, 0x8 ;  /* 0x0000000816167836 */ /* 0x000fc40000000000 */
[----:B--2---:R-:W-:-:S04]  /*1640*/  FFMA R11, R11, R11, R20 ;  /* 0x0000000b0b0b7223 */ /* 0x004fc80000000014 */
[----:B---3--:R-:W-:-:S04]  /*1650*/  FFMA R8, R8, R8, R11 ;  /* 0x0000000808087223 */ /* 0x008fc8000000000b */
[----:B------:R-:W-:-:S04]  /*1660*/  FFMA R9, R9, R9, R8 ;  /* 0x0000000909097223 */ /* 0x000fc80000000008 */
[----:B----4-:R-:W-:-:S04]  /*1670*/  FFMA R6, R6, R6, R9 ;  /* 0x0000000606067223 */ /* 0x010fc80000000009 */
[----:B------:R-:W-:-:S04]  /*1680*/  FFMA R7, R7, R7, R6 ;  /* 0x0000000707077223 */ /* 0x000fc80000000006 */
[----:B-----5:R-:W-:-:S04]  /*1690*/  FFMA R4, R4, R4, R7 ;  /* 0x0000000404047223 */ /* 0x020fc80000000007 */
[----:B------:R-:W-:-:S04]  /*16a0*/  FFMA R4, R5, R5, R4 ;  /* 0x0000000505047223 */ /* 0x000fc80000000004 */
[----:B------:R-:W-:-:S07]  /*16b0*/  FFMA R20, R13, R13, R4 ;  /* 0x0000000d0d147223 */ /* 0x000fce0000000004 */
.L_x_121:
[----:B------:R-:W-:Y:S04]  /*16c0*/  BSSY.RECONVERGENT B0, `(.L_x_120) ;  /* 0x0000019000007945 */ /* 0x000fe80003800200 */
        /* <DEDUP_REMOVED lines=8> */
[----:B------:R-:W4:Y:S01]  /*1750*/  LDL R9, [R4+0x10] ;  /* 0x0000100004097983 */ /* 0x000f220000100800 */
[----:B------:R-:W-:Y:S02]  /*1760*/  VIADD R22, R22, 0x4 ;  /* 0x0000000416167836 */ /* 0x000fe40000000000 */
[----:B--2---:R-:W-:-:S04]  /*1770*/  FFMA R5, R5, R5, R20 ;  /* 0x0000000505057223 */ /* 0x004fc80000000014 */
[----:B---3--:R-:W-:-:S04]  /*1780*/  FFMA R6, R6, R6, R5 ;  /* 0x0000000606067223 */ /* 0x008fc80000000005 */
[----:B------:R-:W-:-:S04]  /*1790*/  FFMA R6, R7, R7, R6 ;  /* 0x0000000707067223 */ /* 0x000fc80000000006 */
[----:B----4-:R-:W-:-:S07]  /*17a0*/  FFMA R20, R9, R9, R6 ;  /* 0x0000000909147223 */ /* 0x010fce0000000006 */
.L_x_123:
[----:B------:R-:W-:Y:S05]  /*17b0*/  @!P1 BRA `(.L_x_122) ;  /* 0x0000000000249947 */ /* 0x000fea0003800000 */
[----:B------:R-:W-:Y:S01]  /*17c0*/  IMAD R22, R22, 0x4, R1 ;  /* 0x0000000416167824 */ /* 0x000fe200078e0201 */
[----:B------:R-:W-:-:S03]  /*17d0*/  IADD3 R2, PT, PT, -R2, RZ, RZ ;  /* 0x000000ff02027210 */ /* 0x000fc60007ffe1ff */
[----:B------:R-:W-:-:S07]  /*17e0*/  VIADD R22, R22, 0x4 ;  /* 0x0000000416167836 */ /* 0x000fce0000000000 */
.L_x_124:
[----:B------:R0:W2:Y:S01]  /*17f0*/  LDL R5, [R22] ;  /* 0x0000000016057983 */ /* 0x0000a20000100800 */
[----:B------:R-:W-:-:S04]  /*1800*/  IADD3 R2, PT, PT, R2, 0x1, RZ ;  /* 0x0000000102027810 */ /* 0x000fc80007ffe0ff */
[----:B------:R-:W-:Y:S01]  /*1810*/  ISETP.NE.AND P0, PT, R2, RZ, PT ;  /* 0x000000ff0200720c */ /* 0x000fe20003f05270 */
[----:B0-----:R-:W-:Y:S02]  /*1820*/  VIADD R22, R22, 0x4 ;  /* 0x0000000416167836 */ /* 0x001fe40000000000 */
[----:B--2---:R-:W-:-:S10]  /*1830*/  FFMA R20, R5, R5, R20 ;  /* 0x0000000505147223 */ /* 0x004fd40000000014 */
[----:B------:R-:W-:Y:S05]  /*1840*/  @P0 BRA `(.L_x_124) ;  /* 0xfffffffc00e80947 */ /* 0x000fea000383ffff */
.L_x_122:
[----:B------:R-:W-:Y:S05]  /*1850*/  BSYNC.RECONVERGENT B0 ;  /* 0x0000000000007941 */ /* 0x000fea0003800200 */
.L_x_120:
[----:B------:R-:W-:-:S07]  /*1860*/  FFMA R5, R20, 100, R3 ;  /* 0x42c8000014057823 */ /* 0x000fce0000000003 */
.L_x_117:
[----:B------:R-:W-:Y:S01]  /*1870*/  MOV R2, 0x3dcccccd ;  /* 0x3dcccccd00027802 */ /* 0x000fe20000000f00 */
[----:B------:R-:W-:Y:S01]  /*1880*/  FMUL R0, R5, R0 ;  /* 0x0000000005007220 */ /* 0x000fe20000400000 */
[----:B------:R-:W-:Y:S03]  /*1890*/  BSSY.RECONVERGENT B1, `(.L_x_125) ;  /* 0x000000b000017945 */ /* 0x000fe60003800200 */
[----:B------:R-:W0:Y:S01]  /*18a0*/  FCHK P0, R0, 10 ;  /* 0x4120000000007902 */ /* 0x000e220000000000 */
[----:B------:R-:W-:-:S04]  /*18b0*/  FFMA R3, R2, -10, R3 ;  /* 0xc120000002037823 */ /* 0x000fc80000000003 */
[----:B------:R-:W-:-:S04]  /*18c0*/  FFMA R3, R3, R2, 0.10000000149011611938 ;  /* 0x3dcccccd03037423 */ /* 0x000fc80000000002 */
[----:B------:R-:W-:-:S04]  /*18d0*/  FFMA R2, R0, R3, RZ ;  /* 0x0000000300027223 */ /* 0x000fc800000000ff */
[----:B------:R-:W-:-:S04]  /*18e0*/  FFMA R4, R2, -10, R0 ;  /* 0xc120000002047823 */ /* 0x000fc80000000000 */
[----:B------:R-:W-:Y:S01]  /*18f0*/  FFMA R3, R3, R4, R2 ;  /* 0x0000000403037223 */ /* 0x000fe20000000002 */
[----:B0-----:R-:W-:Y:S06]  /*1900*/  @!P0 BRA `(.L_x_126) ;  /* 0x00000000000c8947 */ /* 0x001fec0003800000 */
[----:B------:R-:W-:-:S07]  /*1910*/  MOV R2, 0x1930 ;  /* 0x0000193000027802 */ /* 0x000fce0000000f00 */
[----:B------:R-:W-:Y:S05]  /*1920*/  CALL.REL.NOINC `($__internal_1_$__cuda_sm3x_div_rn_noftz_f32_slowpath) ;  /* 0x0000000000187944 */ /* 0x000fea0003c00000 */
[----:B------:R-:W-:-:S07]  /*1930*/  IMAD.MOV.U32 R3, RZ, RZ, R0 ;  /* 0x000000ffff037224 */ /* 0x000fce00078e0000 */
.L_x_126:
[----:B------:R-:W-:Y:S05]  /*1940*/  BSYNC.RECONVERGENT B1 ;  /* 0x0000000000017941 */ /* 0x000fea0003800200 */
.L_x_125:
[----:B------:R-:W-:Y:S04]  /*1950*/  ST.E.64 desc[UR36][R18.64+0x30], R16 ;  /* 0x0000301012007985 */ /* 0x000fe8000c101b24 */
[----:B------:R-:W-:Y:S04]  /*1960*/  ST.E desc[UR36][R18.64+0x28], R3 ;  /* 0x0000280312007985 */ /* 0x000fe8000c101924 */
[----:B------:R-:W-:Y:S01]  /*1970*/  ST.E desc[UR36][R18.64+0x24], R3 ;  /* 0x0000240312007985 */ /* 0x000fe2000c101924 */
[----:B------:R-:W-:Y:S05]  /*1980*/  EXIT ;  /* 0x000000000000794d */ /* 0x000fea0003800000 */
        .weak           $__internal_1_$__cuda_sm3x_div_rn_noftz_f32_slowpath
        .type           $__internal_1_$__cuda_sm3x_div_rn_noftz_f32_slowpath,@function
        .size           $__internal_1_$__cuda_sm3x_div_rn_noftz_f32_slowpath,(.L_x_141 - $__internal_1_$__cuda_sm3x_div_rn_noftz_f32_slowpath)
$__internal_1_$__cuda_sm3x_div_rn_noftz_f32_slowpath:
        /* <DEDUP_REMOVED lines=28> */
.L_x_129:
[----:B------:R-:W-:Y:S05]  /*1b50*/  BSYNC.RELIABLE B2 ;  /* 0x0000000000027941 */ /* 0x000fea0003800100 */
.L_x_128:
        /* <DEDUP_REMOVED lines=50> */
.L_x_136:
[----:B------:R-:W-:-:S04]  /*1e80*/  LOP3.LUT R0, R0, 0x80000000, RZ, 0xc0, !PT ;  /* 0x8000000000007812 */ /* 0x000fc800078ec0ff */
[----:B------:R-:W-:Y:S01]  /*1e90*/  LOP3.LUT R0, R0, 0x7f800000, RZ, 0xfc, !PT ;  /* 0x7f80000000007812 */ /* 0x000fe200078efcff */
[----:B------:R-:W-:Y:S06]  /*1ea0*/  BRA `(.L_x_137) ;  /* 0x0000000000047947 */ /* 0x000fec0003800000 */
.L_x_135:
[----:B------:R-:W-:-:S07]  /*1eb0*/  LEA R0, R4, R0, 0x17 ;  /* 0x0000000004007211 */ /* 0x000fce00078eb8ff */
.L_x_137:
[----:B------:R-:W-:Y:S05]  /*1ec0*/  BSYNC.RECONVERGENT B2 ;  /* 0x0000000000027941 */ /* 0x000fea0003800200 */
.L_x_134:
[----:B------:R-:W-:Y:S05]  /*1ed0*/  BRA `(.L_x_138) ;  /* 0x0000000000207947 */ /* 0x000fea0003800000 */
.L_x_133:
[----:B------:R-:W-:-:S04]  /*1ee0*/  LOP3.LUT R0, R4, 0x80000000, R3, 0x48, !PT ;  /* 0x8000000004007812 */ /* 0x000fc800078e4803 */
[----:B------:R-:W-:Y:S01]  /*1ef0*/  LOP3.LUT R0, R0, 0x7f800000, RZ, 0xfc, !PT ;  /* 0x7f80000000007812 */ /* 0x000fe200078efcff */
[----:B------:R-:W-:Y:S06]  /*1f00*/  BRA `(.L_x_138) ;  /* 0x0000000000147947 */ /* 0x000fec0003800000 */
.L_x_132:
[----:B------:R-:W-:Y:S01]  /*1f10*/  LOP3.LUT R0, R4, 0x80000000, R3, 0x48, !PT ;  /* 0x8000000004007812 */ /* 0x000fe200078e4803 */
[----:B------:R-:W-:Y:S06]  /*1f20*/  BRA `(.L_x_138) ;  /* 0x00000000000c7947 */ /* 0x000fec0003800000 */
.L_x_131:
[----:B------:R-:W0:Y:S01]  /*1f30*/  MUFU.RSQ R0, -QNAN ;  /* 0xffc0000000007908 */ /* 0x000e220000001400 */
[----:B------:R-:W-:Y:S05]  /*1f40*/  BRA `(.L_x_138) ;  /* 0x0000000000047947 */ /* 0x000fea0003800000 */
.L_x_130:
[----:B------:R-:W-:-:S07]  /*1f50*/  FADD.FTZ R0, R0, 10 ;  /* 0x4120000000007421 */ /* 0x000fce0000010000 */
.L_x_138:
[----:B------:R-:W-:Y:S05]  /*1f60*/  BSYNC.RECONVERGENT B0 ;  /* 0x0000000000007941 */ /* 0x000fea0003800200 */
.L_x_127:
[----:B------:R-:W-:-:S04]  /*1f70*/  HFMA2 R3, -RZ, RZ, 0, 0 ;  /* 0x00000000ff037431 */ /* 0x000fc800000001ff */
[----:B0-----:R-:W-:Y:S05]  /*1f80*/  RET.REL.NODEC R2 `(_Z13init_particleP14ParticleSystem) ;  /* 0xffffffe0021c7950 */ /* 0x001fea0003c3ffff */
.L_x_139:
        /* <DEDUP_REMOVED lines=15> */
.L_x_141:


//--------------------- .nv.shared.reserved.0     --------------------------
	.section	.nv.shared.reserved.0,"aw",@nobits
	.weak		__nv_reservedSMEM_offset_0_alias
	.size		__nv_reservedSMEM_offset_0_alias, 0, 64
	.other		__nv_reservedSMEM_offset_0_alias,@"STO_CUDA_RESERVED_SHARED STV_DEFAULT"
__nv_reservedSMEM_offset_0_alias:
	.zero		0
	.zero		64


//--------------------- .nv.global                --------------------------
	.section	.nv.global,"aw",@nobits
	.align	4
.nv.global:
	.type		target_pos_shared,@object
	.size		target_pos_shared,(.L_0 - target_pos_shared)
target_pos_shared:
	.zero		12
.L_0:


//--------------------- .nv.constant0._Z19find_min_fitness_v2P14ParticleSystem --------------------------
	.section	.nv.constant0._Z19find_min_fitness_v2P14ParticleSystem,"a",@progbits
	.sectionflags	@""
	.align	4
.nv.constant0._Z19find_min_fitness_v2P14ParticleSystem:
	.zero		904


//--------------------- .nv.constant0._Z16find_min_fitnessP14ParticleSystem --------------------------
	.section	.nv.constant0._Z16find_min_fitnessP14ParticleSystem,"a",@progbits
	.sectionflags	@""
	.align	4
.nv.constant0._Z16find_min_fitnessP14ParticleSystem:
	.zero		904


//--------------------- .nv.constant0._Z16init_cuda_systemP14ParticleSystemii --------------------------
	.section	.nv.constant0._Z16init_cuda_systemP14ParticleSystemii,"a",@progbits
	.sectionflags	@""
	.align	4
.nv.constant0._Z16init_cuda_systemP14ParticleSystemii:
	.zero		912


//--------------------- .nv.constant0._Z7new_posP14ParticleSystem --------------------------
	.section	.nv.constant0._Z7new_posP14ParticleSystem,"a",@progbits
	.sectionflags	@""
	.align	4
.nv.constant0._Z7new_posP14ParticleSystem:
	.zero		904


//--------------------- .nv.constant0._Z7new_velP14ParticleSystem --------------------------
	.section	.nv.constant0._Z7new_velP14ParticleSystem,"a",@progbits
	.sectionflags	@""
	.align	4
.nv.constant0._Z7new_velP14ParticleSystem:
	.zero		904


//--------------------- .nv.constant0._Z13init_particleP14ParticleSystem --------------------------
	.section	.nv.constant0._Z13init_particleP14ParticleSystem,"a",@progbits
	.sectionflags	@""
	.align	4
.nv.constant0._Z13init_particleP14ParticleSystem:
	.zero		904


//--------------------- SYMBOLS --------------------------

	.type		.nv.reservedSmem.offset0,@object
	.size		.nv.reservedSmem.offset0,0x4
	.type		malloc,@function
